// auto-generated by cutlass_sweep.gemm — config: {"arch": "sm_90", "cluster_m": 1, "cluster_n": 1, "dtype": "fp16", "dtype_b": "fp16", "layout": "nt", "stages": 0, "tile_k": 128, "tile_m": 64, "tile_n": 112}
#include "cutlass/cutlass.h"
#include "cutlass/gemm/collective/collective_builder.hpp"
#include "cutlass/gemm/device/gemm_universal_adapter.h"
#include "cutlass/gemm/kernel/gemm_universal.hpp"
#include "cutlass/epilogue/collective/collective_builder.hpp"

using ElemA = cutlass::half_t;
using ElemB = cutlass::half_t;
using ElemCD = cutlass::half_t;
using Acc  = float;
using TileShape    = cute::Shape<cute::_64, cute::_112, cute::_128>;
using ClusterShape = cute::Shape<cute::_1, cute::_1, cute::_1>;

using CollectiveEpilogue = typename cutlass::epilogue::collective::CollectiveBuilder<
    cutlass::arch::Sm90, cutlass::arch::OpClassTensorOp,
    TileShape, ClusterShape,
    cutlass::epilogue::collective::EpilogueTileAuto,
    Acc, Acc,
    ElemCD, cutlass::layout::RowMajor, 128 / cutlass::sizeof_bits<ElemCD>::value,
    ElemCD, cutlass::layout::RowMajor, 128 / cutlass::sizeof_bits<ElemCD>::value,
    cutlass::epilogue::collective::EpilogueScheduleAuto
  >::CollectiveOp;

using CollectiveMainloop = typename cutlass::gemm::collective::CollectiveBuilder<
    cutlass::arch::Sm90, cutlass::arch::OpClassTensorOp,
    ElemA, cutlass::layout::RowMajor, 128 / cutlass::sizeof_bits<ElemA>::value,
    ElemB, cutlass::layout::ColumnMajor, 128 / cutlass::sizeof_bits<ElemB>::value,
    Acc,
    TileShape, ClusterShape,
    cutlass::gemm::collective::StageCountAutoCarveout<static_cast<int>(sizeof(typename CollectiveEpilogue::SharedStorage))>,
    cutlass::gemm::collective::KernelScheduleAuto
  >::CollectiveOp;

using GemmKernel = cutlass::gemm::kernel::GemmUniversal<
    cute::Shape<int,int,int,int>,
    CollectiveMainloop,
    CollectiveEpilogue
>;
using Gemm = cutlass::gemm::device::GemmUniversalAdapter<GemmKernel>;

// Force the device kernel symbol into the cubin without needing a host main.
auto* _anchor = &cutlass::device_kernel<GemmKernel>;


// ===== COMPILED SASS (sm_90a) =====

	.target	sm_90a

	.elftype	@"ET_EXEC"


//--------------------- .note.nv.tkinfo           --------------------------
	.section	.note.nv.tkinfo,"",@"SHT_NOTE"
	.sectionflags	@"SHF_NOTE_NV_TKINFO"
	.tkinfo
        /*0018*/ 	.word	0x00000002
        /*0030*/ 	.string	""
        /*0030*/ 	.string	"ptxas"
        /*0030*/ 	.string	"Cuda compilation tools, release 13.0, V13.0.88"
        /*0030*/ 	.string	"Build cuda_13.0.r13.0/compiler.36424714_0"
        /*0030*/ 	.string	"-arch sm_90a -m 64 "



//--------------------- .note.nv.cuinfo           --------------------------
	.section	.note.nv.cuinfo,"",@"SHT_NOTE"
	.sectionflags	@"SHF_NOTE_NV_CUINFO"
        /*0018*/ 	.short	0x0002
        /*001a*/ 	.short	0x005a
        /*001c*/ 	.short	0x0082
	.zero		2


//--------------------- .nv.info                  --------------------------
	.section	.nv.info,"",@"SHT_CUDA_INFO"
	.align	4


	//----- nvinfo : EIATTR_REGCOUNT
	.align		4
        /*0000*/ 	.byte	0x04, 0x2f
        /*0002*/ 	.short	(.L_15 - .L_14)
	.align		4
.L_14:
        /*0004*/ 	.word	index@(_ZN7cutlass13device_kernelINS_4gemm6kernel13GemmUniversalIN4cute5tupleIJiiiiEEENS1_10collective13CollectiveMmaINS1_34MainloopSm90TmaGmmaWarpSpecializedILi5ENS5_IJNS4_1CILi1EEESB_SB_EEENS1_32KernelTmaWarpSpecializedPingpongEEENS5_IJNSA_ILi64EEENSA_ILi112EEENSA_ILi128EEEEEENS_6half_tENS5_IJlSB_lEEESJ_SK_NS4_8TiledMMAINS4_8MMA_AtomIJNS4_4SM904GMMA25MMA_64x16x16_F32F16F16_SSILNSO_5MajorE0ELSQ_0ELNSO_7ScaleInE1ELSR_1EEEEEENS4_6LayoutISC_NS5_IJNSA_ILi0EEESV_SV_EEEEENS5_IJNS4_10UnderscoreESY_SY_EEEEENS4_13SM90_TMA_LOADENS4_14ComposedLayoutINS4_7SwizzleILi3ELi4ELi3EEENS4_18smem_ptr_flag_bitsILi16EEENSU_INS5_IJNSA_ILi8EEESF_EEENS5_IJSF_SB_EEEEEEEvNS4_8identityES11_S1B_vS1C_EENS_8epilogue10collective6detail29Sm90TmaWarpSpecializedAdapterINS1F_15DefaultEpilogueISJ_SK_SK_NS1E_6thread17LinearCombinationISJ_Li1EffLNS1J_9ScaleType4KindE0ELNS_15FloatRoundStyleE2ESJ_EENS1_15EpilogueDefaultEEEEEvvEEEEvNT_6ParamsE)
        /*0008*/ 	.word	0x000000a8


	//----- nvinfo : EIATTR_FRAME_SIZE
	.align		4
.L_15:
        /*000c*/ 	.byte	0x04, 0x11
        /*000e*/ 	.short	(.L_17 - .L_16)
	.align		4
.L_16:
        /*0010*/ 	.word	index@(_ZN7cutlass13device_kernelINS_4gemm6kernel13GemmUniversalIN4cute5tupleIJiiiiEEENS1_10collective13CollectiveMmaINS1_34MainloopSm90TmaGmmaWarpSpecializedILi5ENS5_IJNS4_1CILi1EEESB_SB_EEENS1_32KernelTmaWarpSpecializedPingpongEEENS5_IJNSA_ILi64EEENSA_ILi112EEENSA_ILi128EEEEEENS_6half_tENS5_IJlSB_lEEESJ_SK_NS4_8TiledMMAINS4_8MMA_AtomIJNS4_4SM904GMMA25MMA_64x16x16_F32F16F16_SSILNSO_5MajorE0ELSQ_0ELNSO_7ScaleInE1ELSR_1EEEEEENS4_6LayoutISC_NS5_IJNSA_ILi0EEESV_SV_EEEEENS5_IJNS4_10UnderscoreESY_SY_EEEEENS4_13SM90_TMA_LOADENS4_14ComposedLayoutINS4_7SwizzleILi3ELi4ELi3EEENS4_18smem_ptr_flag_bitsILi16EEENSU_INS5_IJNSA_ILi8EEESF_EEENS5_IJSF_SB_EEEEEEEvNS4_8identityES11_S1B_vS1C_EENS_8epilogue10collective6detail29Sm90TmaWarpSpecializedAdapterINS1F_15DefaultEpilogueISJ_SK_SK_NS1E_6thread17LinearCombinationISJ_Li1EffLNS1J_9ScaleType4KindE0ELNS_15FloatRoundStyleE2ESJ_EENS1_15EpilogueDefaultEEEEEvvEEEEvNT_6ParamsE)
        /*0014*/ 	.word	0x00000008


	//----- nvinfo : EIATTR_MIN_STACK_SIZE
	.align		4
.L_17:
        /*0018*/ 	.byte	0x04, 0x12
        /*001a*/ 	.short	(.L_19 - .L_18)
	.align		4
.L_18:
        /*001c*/ 	.word	index@(_ZN7cutlass13device_kernelINS_4gemm6kernel13GemmUniversalIN4cute5tupleIJiiiiEEENS1_10collective13CollectiveMmaINS1_34MainloopSm90TmaGmmaWarpSpecializedILi5ENS5_IJNS4_1CILi1EEESB_SB_EEENS1_32KernelTmaWarpSpecializedPingpongEEENS5_IJNSA_ILi64EEENSA_ILi112EEENSA_ILi128EEEEEENS_6half_tENS5_IJlSB_lEEESJ_SK_NS4_8TiledMMAINS4_8MMA_AtomIJNS4_4SM904GMMA25MMA_64x16x16_F32F16F16_SSILNSO_5MajorE0ELSQ_0ELNSO_7ScaleInE1ELSR_1EEEEEENS4_6LayoutISC_NS5_IJNSA_ILi0EEESV_SV_EEEEENS5_IJNS4_10UnderscoreESY_SY_EEEEENS4_13SM90_TMA_LOADENS4_14ComposedLayoutINS4_7SwizzleILi3ELi4ELi3EEENS4_18smem_ptr_flag_bitsILi16EEENSU_INS5_IJNSA_ILi8EEESF_EEENS5_IJSF_SB_EEEEEEEvNS4_8identityES11_S1B_vS1C_EENS_8epilogue10collective6detail29Sm90TmaWarpSpecializedAdapterINS1F_15DefaultEpilogueISJ_SK_SK_NS1E_6thread17LinearCombinationISJ_Li1EffLNS1J_9ScaleType4KindE0ELNS_15FloatRoundStyleE2ESJ_EENS1_15EpilogueDefaultEEEEEvvEEEEvNT_6ParamsE)
        /*0020*/ 	.word	0x00000008
.L_19:


//--------------------- .nv.compat                --------------------------
	.section	.nv.compat,"",@"SHT_CUDA_COMPAT_INFO"
	.align	4
        /*0000*/ 	.byte	0x02, 0x09, 0x01, 0x00, 0x02, 0x02, 0x04, 0x00, 0x02, 0x05, 0x05, 0x00, 0x03, 0x07, 0x01, 0x01
        /*0010*/ 	.byte	0x02, 0x03, 0x01, 0x00, 0x02, 0x06, 0x01, 0x00, 0x04, 0x0b, 0x08, 0x00, 0x00, 0x00, 0x00, 0x00
        /*0020*/ 	.byte	0x00, 0x00, 0x00, 0x00


//--------------------- .nv.info._ZN7cutlass13device_kernelINS_4gemm6kernel13GemmUniversalIN4cute5tupleIJiiiiEEENS1_10collective13CollectiveMmaINS1_34MainloopSm90TmaGmmaWarpSpecializedILi5ENS5_IJNS4_1CILi1EEESB_SB_EEENS1_32KernelTmaWarpSpecializedPingpongEEENS5_IJNSA_ILi64EEENSA_ILi112EEENSA_ILi128EEEEEENS_6half_tENS5_IJlSB_lEEESJ_SK_NS4_8TiledMMAINS4_8MMA_AtomIJNS4_4SM904GMMA25MMA_64x16x16_F32F16F16_SSILNSO_5MajorE0ELSQ_0ELNSO_7ScaleInE1ELSR_1EEEEEENS4_6LayoutISC_NS5_IJNSA_ILi0EEESV_SV_EEEEENS5_IJNS4_10UnderscoreESY_SY_EEEEENS4_13SM90_TMA_LOADENS4_14ComposedLayoutINS4_7SwizzleILi3ELi4ELi3EEENS4_18smem_ptr_flag_bitsILi16EEENSU_INS5_IJNSA_ILi8EEESF_EEENS5_IJSF_SB_EEEEEEEvNS4_8identityES11_S1B_vS1C_EENS_8epilogue10collective6detail29Sm90TmaWarpSpecializedAdapterINS1F_15DefaultEpilogueISJ_SK_SK_NS1E_6thread17LinearCombinationISJ_Li1EffLNS1J_9ScaleType4KindE0ELNS_15FloatRoundStyleE2ESJ_EENS1_15EpilogueDefaultEEEEEvvEEEEvNT_6ParamsE --------------------------
	.section	.nv.info._ZN7cutlass13device_kernelINS_4gemm6kernel13GemmUniversalIN4cute5tupleIJiiiiEEENS1_10collective13CollectiveMmaINS1_34MainloopSm90TmaGmmaWarpSpecializedILi5ENS5_IJNS4_1CILi1EEESB_SB_EEENS1_32KernelTmaWarpSpecializedPingpongEEENS5_IJNSA_ILi64EEENSA_ILi112EEENSA_ILi128EEEEEENS_6half_tENS5_IJlSB_lEEESJ_SK_NS4_8TiledMMAINS4_8MMA_AtomIJNS4_4SM904GMMA25MMA_64x16x16_F32F16F16_SSILNSO_5MajorE0ELSQ_0ELNSO_7ScaleInE1ELSR_1EEEEEENS4_6LayoutISC_NS5_IJNSA_ILi0EEESV_SV_EEEEENS5_IJNS4_10UnderscoreESY_SY_EEEEENS4_13SM90_TMA_LOADENS4_14ComposedLayoutINS4_7SwizzleILi3ELi4ELi3EEENS4_18smem_ptr_flag_bitsILi16EEENSU_INS5_IJNSA_ILi8EEESF_EEENS5_IJSF_SB_EEEEEEEvNS4_8identityES11_S1B_vS1C_EENS_8epilogue10collective6detail29Sm90TmaWarpSpecializedAdapterINS1F_15DefaultEpilogueISJ_SK_SK_NS1E_6thread17LinearCombinationISJ_Li1EffLNS1J_9ScaleType4KindE0ELNS_15FloatRoundStyleE2ESJ_EENS1_15EpilogueDefaultEEEEEvvEEEEvNT_6ParamsE,"",@"SHT_CUDA_INFO"
	.sectionflags	@""
	.align	4


	//----- nvinfo : EIATTR_CUDA_API_VERSION
	.align		4
        /*0000*/ 	.byte	0x04, 0x37
        /*0002*/ 	.short	(.L_21 - .L_20)
.L_20:
        /*0004*/ 	.word	0x00000082


	//----- nvinfo : EIATTR_KPARAM_INFO
	.align		4
.L_21:
        /*0008*/ 	.byte	0x04, 0x17
        /*000a*/ 	.short	(.L_23 - .L_22)
.L_22:
        /*000c*/ 	.word	0x00000000
        /*0010*/ 	.short	0x0000
        /*0012*/ 	.short	0x0070
        /*0014*/ 	.byte	0x00, 0xf0, 0x01, 0x10


	//----- nvinfo : EIATTR_SPARSE_MMA_MASK
	.align		4
.L_23:
        /*0018*/ 	.byte	0x03, 0x50
        /*001a*/ 	.short	0x0000


	//----- nvinfo : EIATTR_MAXREG_COUNT
	.align		4
        /*001c*/ 	.byte	0x03, 0x1b
        /*001e*/ 	.short	0x00a8


	//----- nvinfo : EIATTR_NUM_BARRIERS
	.align		4
        /*0020*/ 	.byte	0x02, 0x4c
        /*0022*/ 	.byte	0x01
	.zero		1


	//----- nvinfo : EIATTR_EXTERNS
	.align		4
        /*0024*/ 	.byte	0x04, 0x0f
        /*0026*/ 	.short	(.L_25 - .L_24)


	//   ....[0]....
	.align		4
.L_24:
        /*0028*/ 	.word	index@(__assertfail)


	//----- nvinfo : EIATTR_ANNOTATIONS
	.align		4
.L_25:
        /*002c*/ 	.byte	0x04, 0x55
        /*002e*/ 	.short	(.L_27 - .L_26)


	//   ....[0]....
.L_26:
        /*0030*/ 	.word	0x00000001
        /*0034*/ 	.byte	0xf0, 0x0a, 0x00, 0x00, 0x01, 0x00, 0x00, 0x00, 0x10, 0x12, 0x00, 0x00, 0x01, 0x00, 0x00, 0x00
        /*0044*/ 	.byte	0xa0, 0x80, 0x00, 0x00, 0x01, 0x00, 0x00, 0x00, 0x00, 0x8d, 0x00, 0x00


	//----- nvinfo : EIATTR_MERCURY_ISA_VERSION
	.align		4
.L_27:
        /*0050*/ 	.byte	0x03, 0x5f
        /*0052*/ 	.short	0x0101


	//----- nvinfo : EIATTR_INT_WARP_WIDE_INSTR_OFFSETS
	.align		4
        /*0054*/ 	.byte	0x04, 0x31
        /*0056*/ 	.short	(.L_29 - .L_28)


	//   ....[0]....
.L_28:
        /*0058*/ 	.word	0x00000450


	//   ....[1]....
        /*005c*/ 	.word	0x00000470


	//   ....[2]....
        /*0060*/ 	.word	0x000004f0


	//   ....[3]....
        /*0064*/ 	.word	0x00000500


	//   ....[4]....
        /*0068*/ 	.word	0x00000510


	//   ....[5]....
        /*006c*/ 	.word	0x00000530


	//   ....[6]....
        /*0070*/ 	.word	0x00000580


	//   ....[7]....
        /*0074*/ 	.word	0x000005a0


	//----- nvinfo : EIATTR_COOP_GROUP_MASK_REGIDS
	.align		4
.L_29:
        /*0078*/ 	.byte	0x04, 0x29
        /*007a*/ 	.short	(.L_31 - .L_30)


	//   ....[0]....
.L_30:
        /*007c*/ 	.word	0xffffffff


	//   ....[1]....
        /*0080*/ 	.word	0xffffffff


	//   ....[2]....
        /*0084*/ 	.word	0xffffffff


	//   ....[3]....
        /*0088*/ 	.word	0xffffffff


	//   ....[4]....
        /*008c*/ 	.word	0xffffffff


	//   ....[5]....
        /*0090*/ 	.word	0xffffffff


	//----- nvinfo : EIATTR_COOP_GROUP_INSTR_OFFSETS
	.align		4
.L_31:
        /*0094*/ 	.byte	0x04, 0x28
        /*0096*/ 	.short	(.L_33 - .L_32)


	//   ....[0]....
.L_32:
        /*0098*/ 	.word	0x00000070


	//   ....[1]....
        /*009c*/ 	.word	0x00000080


	//   ....[2]....
        /*00a0*/ 	.word	0x00000140


	//   ....[3]....
        /*00a4*/ 	.word	0x000002f0


	//   ....[4]....
        /*00a8*/ 	.word	0x00000330


	//   ....[5]....
        /*00ac*/ 	.word	0x00000370


	//----- nvinfo : EIATTR_REG_RECONFIG
	.align		4
.L_33:
        /*00b0*/ 	.byte	0x01, 0x54
	.zero		2


	//----- nvinfo : EIATTR_SYSCALL_OFFSETS
	.align		4
        /*00b4*/ 	.byte	0x04, 0x46
        /*00b6*/ 	.short	(.L_35 - .L_34)


	//   ....[0]....
.L_34:
        /*00b8*/ 	.word	0x000016f0


	//----- nvinfo : EIATTR_MBARRIER_INSTR_OFFSETS
	.align		4
.L_35:
        /*00bc*/ 	.byte	0x04, 0x39
        /*00be*/ 	.short	(.L_37 - .L_36)


	//   ....[0]....
.L_36:
        /*00c0*/ 	.word	0x00000240
        /*00c4*/ 	.word	0x000000ff
        /*00c8*/ 	.word	0x00000000
        /*00cc*/ 	.short	0x0100
        /*00ce*/ 	.byte	0x08
	.zero		1


	//   ....[1]....
        /*00d0*/ 	.word	0x00000250
        /*00d4*/ 	.word	0x000000ff
        /*00d8*/ 	.word	0x00000028
        /*00dc*/ 	.short	0x0100
        /*00de*/ 	.byte	0x08
	.zero		1


	//   ....[2]....
        /*00e0*/ 	.word	0x00000260
        /*00e4*/ 	.word	0x000000ff
        /*00e8*/ 	.word	0x00000008
        /*00ec*/ 	.short	0x0100
        /*00ee*/ 	.byte	0x08
	.zero		1


	//   ....[3]....
        /*00f0*/ 	.word	0x00000270
        /*00f4*/ 	.word	0x000000ff
        /*00f8*/ 	.word	0x00000030
        /*00fc*/ 	.short	0x0100
        /*00fe*/ 	.byte	0x08
	.zero		1


	//   ....[4]....
        /*0100*/ 	.word	0x00000280
        /*0104*/ 	.word	0x000000ff
        /*0108*/ 	.word	0x00000010
        /*010c*/ 	.short	0x0100
        /*010e*/ 	.byte	0x08
	.zero		1


	//   ....[5]....
        /*0110*/ 	.word	0x00000290
        /*0114*/ 	.word	0x000000ff
        /*0118*/ 	.word	0x00000038
        /*011c*/ 	.short	0x0100
        /*011e*/ 	.byte	0x08
	.zero		1


	//   ....[6]....
        /*0120*/ 	.word	0x000002a0
        /*0124*/ 	.word	0x000000ff
        /*0128*/ 	.word	0x00000018
        /*012c*/ 	.short	0x0100
        /*012e*/ 	.byte	0x08
	.zero		1


	//   ....[7]....
        /*0130*/ 	.word	0x000002b0
        /*0134*/ 	.word	0x000000ff
        /*0138*/ 	.word	0x00000040
        /*013c*/ 	.short	0x0100
        /*013e*/ 	.byte	0x08
	.zero		1


	//   ....[8]....
        /*0140*/ 	.word	0x000002c0
        /*0144*/ 	.word	0x000000ff
        /*0148*/ 	.word	0x00000020
        /*014c*/ 	.short	0x0100
        /*014e*/ 	.byte	0x08
	.zero		1


	//   ....[9]....
        /*0150*/ 	.word	0x000002d0
        /*0154*/ 	.word	0x000000ff
        /*0158*/ 	.word	0x00000048
        /*015c*/ 	.short	0x0100
        /*015e*/ 	.byte	0x08
	.zero		1


	//   ....[10]....
        /*0160*/ 	.word	0x000005e0
        /*0164*/ 	.word	0x000000ff
        /*0168*/ 	.word	0x00000080
        /*016c*/ 	.short	0x0100
        /*016e*/ 	.byte	0x08
	.zero		1


	//   ....[11]....
        /*0170*/ 	.word	0x00000650
        /*0174*/ 	.word	0x000000ff
        /*0178*/ 	.word	0x00000088
        /*017c*/ 	.short	0x0100
        /*017e*/ 	.byte	0x08
	.zero		1


	//   ....[12]....
        /*0180*/ 	.word	0x00000670
        /*0184*/ 	.word	0x000000ff
        /*0188*/ 	.word	0x00000060
        /*018c*/ 	.short	0x0100
        /*018e*/ 	.byte	0x09
	.zero		1


	//   ....[13]....
        /*0190*/ 	.word	0x00000680
        /*0194*/ 	.word	0x000000ff
        /*0198*/ 	.word	0x00000068
        /*019c*/ 	.short	0x0100
        /*019e*/ 	.byte	0x09
	.zero		1


	//   ....[14]....
        /*01a0*/ 	.word	0x00000690
        /*01a4*/ 	.word	0x000000ff
        /*01a8*/ 	.word	0x00000070
        /*01ac*/ 	.short	0x0100
        /*01ae*/ 	.byte	0x09
	.zero		1


	//   ....[15]....
        /*01b0*/ 	.word	0x000006a0
        /*01b4*/ 	.word	0x000000ff
        /*01b8*/ 	.word	0x00000078
        /*01bc*/ 	.short	0x0100
        /*01be*/ 	.byte	0x09
	.zero		1


	//   ....[16]....
        /*01c0*/ 	.word	0x000015b0
        /*01c4*/ 	.word	0x000000ff
        /*01c8*/ 	.word	0xfffffff8
        /*01cc*/ 	.short	0x010a
        /*01ce*/ 	.byte	0x2b
	.zero		1


	//   ....[17]....
        /*01d0*/ 	.word	0x00001770
        /*01d4*/ 	.word	0x00000003
        /*01d8*/ 	.word	0x00000000
        /*01dc*/ 	.short	0x010a
        /*01de*/ 	.byte	0x3f
	.zero		1


	//   ....[18]....
        /*01e0*/ 	.word	0x000017b0
        /*01e4*/ 	.word	0x00000003
        /*01e8*/ 	.word	0x00000000
        /*01ec*/ 	.short	0x010a
        /*01ee*/ 	.byte	0x3f
	.zero		1


	//   ....[19]....
        /*01f0*/ 	.word	0x00002e70
        /*01f4*/ 	.word	0x000000ff
        /*01f8*/ 	.word	0x00000000
        /*01fc*/ 	.short	0x010a
        /*01fe*/ 	.byte	0x06
	.zero		1


	//   ....[20]....
        /*0200*/ 	.word	0x00002eb0
        /*0204*/ 	.word	0x000000ff
        /*0208*/ 	.word	0x00000000
        /*020c*/ 	.short	0x010a
        /*020e*/ 	.byte	0x06
	.zero		1


	//   ....[21]....
        /*0210*/ 	.word	0x000044d0
        /*0214*/ 	.word	0x000000ff
        /*0218*/ 	.word	0x00000000
        /*021c*/ 	.short	0x0101
        /*021e*/ 	.byte	0x06
	.zero		1


	//   ....[22]....
        /*0220*/ 	.word	0x000045d0
        /*0224*/ 	.word	0x00000003
        /*0228*/ 	.word	0x00000000
        /*022c*/ 	.short	0x0101
        /*022e*/ 	.byte	0x29
	.zero		1


	//   ....[23]....
        /*0230*/ 	.word	0x000046a0
        /*0234*/ 	.word	0x000000ff
        /*0238*/ 	.word	0x00000000
        /*023c*/ 	.short	0x0101
        /*023e*/ 	.byte	0x06
	.zero		1


	//   ....[24]....
        /*0240*/ 	.word	0x00004710
        /*0244*/ 	.word	0x000000ff
        /*0248*/ 	.word	0x00000008
        /*024c*/ 	.short	0x010a
        /*024e*/ 	.byte	0x2b
	.zero		1


	//   ....[25]....
        /*0250*/ 	.word	0x000080e0
        /*0254*/ 	.word	0x00000000
        /*0258*/ 	.word	0x00000000
        /*025c*/ 	.short	0x0101
        /*025e*/ 	.byte	0x29
	.zero		1


	//   ....[26]....
        /*0260*/ 	.word	0x000089b0
        /*0264*/ 	.word	0x0000000b
        /*0268*/ 	.word	0x00000028
        /*026c*/ 	.short	0x010a
        /*026e*/ 	.byte	0x3f
	.zero		1


	//   ....[27]....
        /*0270*/ 	.word	0x00008e30
        /*0274*/ 	.word	0x00000006
        /*0278*/ 	.word	0x00000088
        /*027c*/ 	.short	0x0101
        /*027e*/ 	.byte	0x3f
	.zero		1


	//   ....[28]....
        /*0280*/ 	.word	0x00009550
        /*0284*/ 	.word	0x00000007
        /*0288*/ 	.word	0x00000000
        /*028c*/ 	.short	0x010a
        /*028e*/ 	.byte	0x3f
	.zero		1


	//   ....[29]....
        /*0290*/ 	.word	0x000095d0
        /*0294*/ 	.word	0x00000006
        /*0298*/ 	.word	0x00000000
        /*029c*/ 	.short	0x010a
        /*029e*/ 	.byte	0x3f
	.zero		1


	//   ....[30]....
        /*02a0*/ 	.word	0x00009660
        /*02a4*/ 	.word	0x00000007
        /*02a8*/ 	.word	0x00000000
        /*02ac*/ 	.short	0x010a
        /*02ae*/ 	.byte	0x3f
	.zero		1


	//   ....[31]....
        /*02b0*/ 	.word	0x000096f0
        /*02b4*/ 	.word	0x00000006
        /*02b8*/ 	.word	0x00000000
        /*02bc*/ 	.short	0x010a
        /*02be*/ 	.byte	0x3f
	.zero		1


	//   ....[32]....
        /*02c0*/ 	.word	0x00009780
        /*02c4*/ 	.word	0x00000005
        /*02c8*/ 	.word	0x00000000
        /*02cc*/ 	.short	0x010a
        /*02ce*/ 	.byte	0x3f
	.zero		1


	//   ....[33]....
        /*02d0*/ 	.word	0x000097f0
        /*02d4*/ 	.word	0x00000003
        /*02d8*/ 	.word	0xfffffff8
        /*02dc*/ 	.short	0x010a
        /*02de*/ 	.byte	0x3f
	.zero		1


	//   ....[34]....
        /*02e0*/ 	.word	0x00009840
        /*02e4*/ 	.word	0x00000003
        /*02e8*/ 	.word	0x00000000
        /*02ec*/ 	.short	0x010a
        /*02ee*/ 	.byte	0x3f
	.zero		1


	//   ....[35]....
        /*02f0*/ 	.word	0x000098a0
        /*02f4*/ 	.word	0x00000004
        /*02f8*/ 	.word	0x00000000
        /*02fc*/ 	.short	0x010a
        /*02fe*/ 	.byte	0x3f
	.zero		1


	//   ....[36]....
        /*0300*/ 	.word	0x00009900
        /*0304*/ 	.word	0x00000003
        /*0308*/ 	.word	0x00000008
        /*030c*/ 	.short	0x010a
        /*030e*/ 	.byte	0x3f
	.zero		1


	//   ....[37]....
        /*0310*/ 	.word	0x000099d0
        /*0314*/ 	.word	0x0000000b
        /*0318*/ 	.word	0x00000028
        /*031c*/ 	.short	0x010a
        /*031e*/ 	.byte	0x3f
	.zero		1


	//   ....[38]....
        /*0320*/ 	.word	0x00009aa0
        /*0324*/ 	.word	0x00000007
        /*0328*/ 	.word	0x00000000
        /*032c*/ 	.short	0x010a
        /*032e*/ 	.byte	0x3f
	.zero		1


	//   ....[39]....
        /*0330*/ 	.word	0x00009af0
        /*0334*/ 	.word	0x00000006
        /*0338*/ 	.word	0x00000000
        /*033c*/ 	.short	0x010a
        /*033e*/ 	.byte	0x3f
	.zero		1


	//   ....[40]....
        /*0340*/ 	.word	0x00009b40
        /*0344*/ 	.word	0x00000007
        /*0348*/ 	.word	0x00000000
        /*034c*/ 	.short	0x010a
        /*034e*/ 	.byte	0x3f
	.zero		1


	//   ....[41]....
        /*0350*/ 	.word	0x00009b90
        /*0354*/ 	.word	0x00000006
        /*0358*/ 	.word	0x00000000
        /*035c*/ 	.short	0x010a
        /*035e*/ 	.byte	0x3f
	.zero		1


	//----- nvinfo : EIATTR_NUM_MBARRIERS
	.align		4
.L_37:
        /*0360*/ 	.byte	0x03, 0x38
        /*0362*/ 	.short	0x0010


	//----- nvinfo : EIATTR_EXIT_INSTR_OFFSETS
	.align		4
        /*0364*/ 	.byte	0x04, 0x1c
        /*0366*/ 	.short	(.L_39 - .L_38)


	//   ....[0]....
.L_38:
        /*0368*/ 	.word	0x000011a0


	//   ....[1]....
        /*036c*/ 	.word	0x00001200


	//   ....[2]....
        /*0370*/ 	.word	0x000086e0


	//   ....[3]....
        /*0374*/ 	.word	0x00008710


	//   ....[4]....
        /*0378*/ 	.word	0x000097d0


	//----- nvinfo : EIATTR_MAX_THREADS
	.align		4
.L_39:
        /*037c*/ 	.byte	0x04, 0x05
        /*037e*/ 	.short	(.L_41 - .L_40)
.L_40:
        /*0380*/ 	.word	0x00000180
        /*0384*/ 	.word	0x00000001
        /*0388*/ 	.word	0x00000001


	//----- nvinfo : EIATTR_CRS_STACK_SIZE
	.align		4
.L_41:
        /*038c*/ 	.byte	0x04, 0x1e
        /*038e*/ 	.short	(.L_43 - .L_42)
.L_42:
        /*0390*/ 	.word	0x00000000


	//----- nvinfo : EIATTR_CBANK_PARAM_SIZE
	.align		4
.L_43:
        /*0394*/ 	.byte	0x03, 0x19
        /*0396*/ 	.short	0x0470


	//----- nvinfo : EIATTR_PARAM_CBANK
	.align		4
        /*0398*/ 	.byte	0x04, 0x0a
        /*039a*/ 	.short	(.L_45 - .L_44)
	.align		4
.L_44:
        /*039c*/ 	.word	index@(.nv.constant0._ZN7cutlass13device_kernelINS_4gemm6kernel13GemmUniversalIN4cute5tupleIJiiiiEEENS1_10collective13CollectiveMmaINS1_34MainloopSm90TmaGmmaWarpSpecializedILi5ENS5_IJNS4_1CILi1EEESB_SB_EEENS1_32KernelTmaWarpSpecializedPingpongEEENS5_IJNSA_ILi64EEENSA_ILi112EEENSA_ILi128EEEEEENS_6half_tENS5_IJlSB_lEEESJ_SK_NS4_8TiledMMAINS4_8MMA_AtomIJNS4_4SM904GMMA25MMA_64x16x16_F32F16F16_SSILNSO_5MajorE0ELSQ_0ELNSO_7ScaleInE1ELSR_1EEEEEENS4_6LayoutISC_NS5_IJNSA_ILi0EEESV_SV_EEEEENS5_IJNS4_10UnderscoreESY_SY_EEEEENS4_13SM90_TMA_LOADENS4_14ComposedLayoutINS4_7SwizzleILi3ELi4ELi3EEENS4_18smem_ptr_flag_bitsILi16EEENSU_INS5_IJNSA_ILi8EEESF_EEENS5_IJSF_SB_EEEEEEEvNS4_8identityES11_S1B_vS1C_EENS_8epilogue10collective6detail29Sm90TmaWarpSpecializedAdapterINS1F_15DefaultEpilogueISJ_SK_SK_NS1E_6thread17LinearCombinationISJ_Li1EffLNS1J_9ScaleType4KindE0ELNS_15FloatRoundStyleE2ESJ_EENS1_15EpilogueDefaultEEEEEvvEEEEvNT_6ParamsE)
        /*03a0*/ 	.short	0x0210
        /*03a2*/ 	.short	0x0470


	//----- nvinfo : EIATTR_SW_WAR
	.align		4
.L_45:
        /*03a4*/ 	.byte	0x04, 0x36
        /*03a6*/ 	.short	(.L_47 - .L_46)
.L_46:
        /*03a8*/ 	.word	0x00000008
.L_47:


//--------------------- .nv.callgraph             --------------------------
	.section	.nv.callgraph,"",@"SHT_CUDA_CALLGRAPH"
	.align	4
	.sectionentsize	8
	.align		4
        /*0000*/ 	.word	0x00000000
	.align		4
        /*0004*/ 	.word	0xffffffff
	.align		4
        /*0008*/ 	.word	index@(_ZN7cutlass13device_kernelINS_4gemm6kernel13GemmUniversalIN4cute5tupleIJiiiiEEENS1_10collective13CollectiveMmaINS1_34MainloopSm90TmaGmmaWarpSpecializedILi5ENS5_IJNS4_1CILi1EEESB_SB_EEENS1_32KernelTmaWarpSpecializedPingpongEEENS5_IJNSA_ILi64EEENSA_ILi112EEENSA_ILi128EEEEEENS_6half_tENS5_IJlSB_lEEESJ_SK_NS4_8TiledMMAINS4_8MMA_AtomIJNS4_4SM904GMMA25MMA_64x16x16_F32F16F16_SSILNSO_5MajorE0ELSQ_0ELNSO_7ScaleInE1ELSR_1EEEEEENS4_6LayoutISC_NS5_IJNSA_ILi0EEESV_SV_EEEEENS5_IJNS4_10UnderscoreESY_SY_EEEEENS4_13SM90_TMA_LOADENS4_14ComposedLayoutINS4_7SwizzleILi3ELi4ELi3EEENS4_18smem_ptr_flag_bitsILi16EEENSU_INS5_IJNSA_ILi8EEESF_EEENS5_IJSF_SB_EEEEEEEvNS4_8identityES11_S1B_vS1C_EENS_8epilogue10collective6detail29Sm90TmaWarpSpecializedAdapterINS1F_15DefaultEpilogueISJ_SK_SK_NS1E_6thread17LinearCombinationISJ_Li1EffLNS1J_9ScaleType4KindE0ELNS_15FloatRoundStyleE2ESJ_EENS1_15EpilogueDefaultEEEEEvvEEEEvNT_6ParamsE)
	.align		4
        /*000c*/ 	.word	index@(__assertfail)
	.align		4
        /*0010*/ 	.word	0x00000000
	.align		4
        /*0014*/ 	.word	0xfffffffe
	.align		4
        /*0018*/ 	.word	0x00000000
	.align		4
        /*001c*/ 	.word	0xfffffffd
	.align		4
        /*0020*/ 	.word	0x00000000
	.align		4
        /*0024*/ 	.word	0xfffffffc


//--------------------- .nv.constant4             --------------------------
	.section	.nv.constant4,"a",@progbits
	.align	8
	.align		8
.nv.constant4:
        /*0000*/ 	.dword	__assertfail
	.align		8
        /*0008*/ 	.dword	__unnamed_1
	.align		8
        /*0010*/ 	.dword	_ZN40_INTERNAL_9cca0d4e_4_k_cu_71d8dfb6_167944cuda3std3__45__cpo5beginE
	.align		8
        /*0018*/ 	.dword	_ZN40_INTERNAL_9cca0d4e_4_k_cu_71d8dfb6_167944cuda3std3__45__cpo3endE
	.align		8
        /*0020*/ 	.dword	_ZN40_INTERNAL_9cca0d4e_4_k_cu_71d8dfb6_167944cuda3std3__45__cpo6cbeginE
	.align		8
        /*0028*/ 	.dword	_ZN40_INTERNAL_9cca0d4e_4_k_cu_71d8dfb6_167944cuda3std3__45__cpo4cendE
	.align		8
        /*0030*/ 	.dword	_ZN40_INTERNAL_9cca0d4e_4_k_cu_71d8dfb6_167944cuda3std3__442_GLOBAL__N__9cca0d4e_4_k_cu_71d8dfb6_167946ignoreE
	.align		8
        /*0038*/ 	.dword	_ZN40_INTERNAL_9cca0d4e_4_k_cu_71d8dfb6_167944cuda3std3__419piecewise_constructE
	.align		8
        /*0040*/ 	.dword	_ZN40_INTERNAL_9cca0d4e_4_k_cu_71d8dfb6_167944cuda3std3__48in_placeE
	.align		8
        /*0048*/ 	.dword	_ZN40_INTERNAL_9cca0d4e_4_k_cu_71d8dfb6_167944cuda3std6ranges3__45__cpo4swapE
	.align		8
        /*0050*/ 	.dword	_ZN40_INTERNAL_9cca0d4e_4_k_cu_71d8dfb6_167944cuda3std6ranges3__45__cpo9iter_moveE
	.align		8
        /*0058*/ 	.dword	_ZN40_INTERNAL_9cca0d4e_4_k_cu_71d8dfb6_167944cute7productE
	.align		8
        /*0060*/ 	.dword	_ZN40_INTERNAL_9cca0d4e_4_k_cu_71d8dfb6_167944cute1_E
	.align		8
        /*0068*/ 	.dword	$str$22
	.align		8
        /*0070*/ 	.dword	$str$23


//--------------------- .text._ZN7cutlass13device_kernelINS_4gemm6kernel13GemmUniversalIN4cute5tupleIJiiiiEEENS1_10collective13CollectiveMmaINS1_34MainloopSm90TmaGmmaWarpSpecializedILi5ENS5_IJNS4_1CILi1EEESB_SB_EEENS1_32KernelTmaWarpSpecializedPingpongEEENS5_IJNSA_ILi64EEENSA_ILi112EEENSA_ILi128EEEEEENS_6half_tENS5_IJlSB_lEEESJ_SK_NS4_8TiledMMAINS4_8MMA_AtomIJNS4_4SM904GMMA25MMA_64x16x16_F32F16F16_SSILNSO_5MajorE0ELSQ_0ELNSO_7ScaleInE1ELSR_1EEEEEENS4_6LayoutISC_NS5_IJNSA_ILi0EEESV_SV_EEEEENS5_IJNS4_10UnderscoreESY_SY_EEEEENS4_13SM90_TMA_LOADENS4_14ComposedLayoutINS4_7SwizzleILi3ELi4ELi3EEENS4_18smem_ptr_flag_bitsILi16EEENSU_INS5_IJNSA_ILi8EEESF_EEENS5_IJSF_SB_EEEEEEEvNS4_8identityES11_S1B_vS1C_EENS_8epilogue10collective6detail29Sm90TmaWarpSpecializedAdapterINS1F_15DefaultEpilogueISJ_SK_SK_NS1E_6thread17LinearCombinationISJ_Li1EffLNS1J_9ScaleType4KindE0ELNS_15FloatRoundStyleE2ESJ_EENS1_15EpilogueDefaultEEEEEvvEEEEvNT_6ParamsE --------------------------
	.section	.text._ZN7cutlass13device_kernelINS_4gemm6kernel13GemmUniversalIN4cute5tupleIJiiiiEEENS1_10collective13CollectiveMmaINS1_34MainloopSm90TmaGmmaWarpSpecializedILi5ENS5_IJNS4_1CILi1EEESB_SB_EEENS1_32KernelTmaWarpSpecializedPingpongEEENS5_IJNSA_ILi64EEENSA_ILi112EEENSA_ILi128EEEEEENS_6half_tENS5_IJlSB_lEEESJ_SK_NS4_8TiledMMAINS4_8MMA_AtomIJNS4_4SM904GMMA25MMA_64x16x16_F32F16F16_SSILNSO_5MajorE0ELSQ_0ELNSO_7ScaleInE1ELSR_1EEEEEENS4_6LayoutISC_NS5_IJNSA_ILi0EEESV_SV_EEEEENS5_IJNS4_10UnderscoreESY_SY_EEEEENS4_13SM90_TMA_LOADENS4_14ComposedLayoutINS4_7SwizzleILi3ELi4ELi3EEENS4_18smem_ptr_flag_bitsILi16EEENSU_INS5_IJNSA_ILi8EEESF_EEENS5_IJSF_SB_EEEEEEEvNS4_8identityES11_S1B_vS1C_EENS_8epilogue10collective6detail29Sm90TmaWarpSpecializedAdapterINS1F_15DefaultEpilogueISJ_SK_SK_NS1E_6thread17LinearCombinationISJ_Li1EffLNS1J_9ScaleType4KindE0ELNS_15FloatRoundStyleE2ESJ_EENS1_15EpilogueDefaultEEEEEvvEEEEvNT_6ParamsE,"ax",@progbits
	.align	128
.text._ZN7cutlass13device_kernelINS_4gemm6kernel13GemmUniversalIN4cute5tupleIJiiiiEEENS1_10collective13CollectiveMmaINS1_34MainloopSm90TmaGmmaWarpSpecializedILi5ENS5_IJNS4_1CILi1EEESB_SB_EEENS1_32KernelTmaWarpSpecializedPingpongEEENS5_IJNSA_ILi64EEENSA_ILi112EEENSA_ILi128EEEEEENS_6half_tENS5_IJlSB_lEEESJ_SK_NS4_8TiledMMAINS4_8MMA_AtomIJNS4_4SM904GMMA25MMA_64x16x16_F32F16F16_SSILNSO_5MajorE0ELSQ_0ELNSO_7ScaleInE1ELSR_1EEEEEENS4_6LayoutISC_NS5_IJNSA_ILi0EEESV_SV_EEEEENS5_IJNS4_10UnderscoreESY_SY_EEEEENS4_13SM90_TMA_LOADENS4_14ComposedLayoutINS4_7SwizzleILi3ELi4ELi3EEENS4_18smem_ptr_flag_bitsILi16EEENSU_INS5_IJNSA_ILi8EEESF_EEENS5_IJSF_SB_EEEEEEEvNS4_8identityES11_S1B_vS1C_EENS_8epilogue10collective6detail29Sm90TmaWarpSpecializedAdapterINS1F_15DefaultEpilogueISJ_SK_SK_NS1E_6thread17LinearCombinationISJ_Li1EffLNS1J_9ScaleType4KindE0ELNS_15FloatRoundStyleE2ESJ_EENS1_15EpilogueDefaultEEEEEvvEEEEvNT_6ParamsE:
        .type           _ZN7cutlass13device_kernelINS_4gemm6kernel13GemmUniversalIN4cute5tupleIJiiiiEEENS1_10collective13CollectiveMmaINS1_34MainloopSm90TmaGmmaWarpSpecializedILi5ENS5_IJNS4_1CILi1EEESB_SB_EEENS1_32KernelTmaWarpSpecializedPingpongEEENS5_IJNSA_ILi64EEENSA_ILi112EEENSA_ILi128EEEEEENS_6half_tENS5_IJlSB_lEEESJ_SK_NS4_8TiledMMAINS4_8MMA_AtomIJNS4_4SM904GMMA25MMA_64x16x16_F32F16F16_SSILNSO_5MajorE0ELSQ_0ELNSO_7ScaleInE1ELSR_1EEEEEENS4_6LayoutISC_NS5_IJNSA_ILi0EEESV_SV_EEEEENS5_IJNS4_10UnderscoreESY_SY_EEEEENS4_13SM90_TMA_LOADENS4_14ComposedLayoutINS4_7SwizzleILi3ELi4ELi3EEENS4_18smem_ptr_flag_bitsILi16EEENSU_INS5_IJNSA_ILi8EEESF_EEENS5_IJSF_SB_EEEEEEEvNS4_8identityES11_S1B_vS1C_EENS_8epilogue10collective6detail29Sm90TmaWarpSpecializedAdapterINS1F_15DefaultEpilogueISJ_SK_SK_NS1E_6thread17LinearCombinationISJ_Li1EffLNS1J_9ScaleType4KindE0ELNS_15FloatRoundStyleE2ESJ_EENS1_15EpilogueDefaultEEEEEvvEEEEvNT_6ParamsE,@function
        .size           _ZN7cutlass13device_kernelINS_4gemm6kernel13GemmUniversalIN4cute5tupleIJiiiiEEENS1_10collective13CollectiveMmaINS1_34MainloopSm90TmaGmmaWarpSpecializedILi5ENS5_IJNS4_1CILi1EEESB_SB_EEENS1_32KernelTmaWarpSpecializedPingpongEEENS5_IJNSA_ILi64EEENSA_ILi112EEENSA_ILi128EEEEEENS_6half_tENS5_IJlSB_lEEESJ_SK_NS4_8TiledMMAINS4_8MMA_AtomIJNS4_4SM904GMMA25MMA_64x16x16_F32F16F16_SSILNSO_5MajorE0ELSQ_0ELNSO_7ScaleInE1ELSR_1EEEEEENS4_6LayoutISC_NS5_IJNSA_ILi0EEESV_SV_EEEEENS5_IJNS4_10UnderscoreESY_SY_EEEEENS4_13SM90_TMA_LOADENS4_14ComposedLayoutINS4_7SwizzleILi3ELi4ELi3EEENS4_18smem_ptr_flag_bitsILi16EEENSU_INS5_IJNSA_ILi8EEESF_EEENS5_IJSF_SB_EEEEEEEvNS4_8identityES11_S1B_vS1C_EENS_8epilogue10collective6detail29Sm90TmaWarpSpecializedAdapterINS1F_15DefaultEpilogueISJ_SK_SK_NS1E_6thread17LinearCombinationISJ_Li1EffLNS1J_9ScaleType4KindE0ELNS_15FloatRoundStyleE2ESJ_EENS1_15EpilogueDefaultEEEEEvvEEEEvNT_6ParamsE,(.L_x_183 - _ZN7cutlass13device_kernelINS_4gemm6kernel13GemmUniversalIN4cute5tupleIJiiiiEEENS1_10collective13CollectiveMmaINS1_34MainloopSm90TmaGmmaWarpSpecializedILi5ENS5_IJNS4_1CILi1EEESB_SB_EEENS1_32KernelTmaWarpSpecializedPingpongEEENS5_IJNSA_ILi64EEENSA_ILi112EEENSA_ILi128EEEEEENS_6half_tENS5_IJlSB_lEEESJ_SK_NS4_8TiledMMAINS4_8MMA_AtomIJNS4_4SM904GMMA25MMA_64x16x16_F32F16F16_SSILNSO_5MajorE0ELSQ_0ELNSO_7ScaleInE1ELSR_1EEEEEENS4_6LayoutISC_NS5_IJNSA_ILi0EEESV_SV_EEEEENS5_IJNS4_10UnderscoreESY_SY_EEEEENS4_13SM90_TMA_LOADENS4_14ComposedLayoutINS4_7SwizzleILi3ELi4ELi3EEENS4_18smem_ptr_flag_bitsILi16EEENSU_INS5_IJNSA_ILi8EEESF_EEENS5_IJSF_SB_EEEEEEEvNS4_8identityES11_S1B_vS1C_EENS_8epilogue10collective6detail29Sm90TmaWarpSpecializedAdapterINS1F_15DefaultEpilogueISJ_SK_SK_NS1E_6thread17LinearCombinationISJ_Li1EffLNS1J_9ScaleType4KindE0ELNS_15FloatRoundStyleE2ESJ_EENS1_15EpilogueDefaultEEEEEvvEEEEvNT_6ParamsE)
        .other          _ZN7cutlass13device_kernelINS_4gemm6kernel13GemmUniversalIN4cute5tupleIJiiiiEEENS1_10collective13CollectiveMmaINS1_34MainloopSm90TmaGmmaWarpSpecializedILi5ENS5_IJNS4_1CILi1EEESB_SB_EEENS1_32KernelTmaWarpSpecializedPingpongEEENS5_IJNSA_ILi64EEENSA_ILi112EEENSA_ILi128EEEEEENS_6half_tENS5_IJlSB_lEEESJ_SK_NS4_8TiledMMAINS4_8MMA_AtomIJNS4_4SM904GMMA25MMA_64x16x16_F32F16F16_SSILNSO_5MajorE0ELSQ_0ELNSO_7ScaleInE1ELSR_1EEEEEENS4_6LayoutISC_NS5_IJNSA_ILi0EEESV_SV_EEEEENS5_IJNS4_10UnderscoreESY_SY_EEEEENS4_13SM90_TMA_LOADENS4_14ComposedLayoutINS4_7SwizzleILi3ELi4ELi3EEENS4_18smem_ptr_flag_bitsILi16EEENSU_INS5_IJNSA_ILi8EEESF_EEENS5_IJSF_SB_EEEEEEEvNS4_8identityES11_S1B_vS1C_EENS_8epilogue10collective6detail29Sm90TmaWarpSpecializedAdapterINS1F_15DefaultEpilogueISJ_SK_SK_NS1E_6thread17LinearCombinationISJ_Li1EffLNS1J_9ScaleType4KindE0ELNS_15FloatRoundStyleE2ESJ_EENS1_15EpilogueDefaultEEEEEvvEEEEvNT_6ParamsE,@"STO_CUDA_ENTRY STV_DEFAULT"
_ZN7cutlass13device_kernelINS_4gemm6kernel13GemmUniversalIN4cute5tupleIJiiiiEEENS1_10collective13CollectiveMmaINS1_34MainloopSm90TmaGmmaWarpSpecializedILi5ENS5_IJNS4_1CILi1EEESB_SB_EEENS1_32KernelTmaWarpSpecializedPingpongEEENS5_IJNSA_ILi64EEENSA_ILi112EEENSA_ILi128EEEEEENS_6half_tENS5_IJlSB_lEEESJ_SK_NS4_8TiledMMAINS4_8MMA_AtomIJNS4_4SM904GMMA25MMA_64x16x16_F32F16F16_SSILNSO_5MajorE0ELSQ_0ELNSO_7ScaleInE1ELSR_1EEEEEENS4_6LayoutISC_NS5_IJNSA_ILi0EEESV_SV_EEEEENS5_IJNS4_10UnderscoreESY_SY_EEEEENS4_13SM90_TMA_LOADENS4_14ComposedLayoutINS4_7SwizzleILi3ELi4ELi3EEENS4_18smem_ptr_flag_bitsILi16EEENSU_INS5_IJNSA_ILi8EEESF_EEENS5_IJSF_SB_EEEEEEEvNS4_8identityES11_S1B_vS1C_EENS_8epilogue10collective6detail29Sm90TmaWarpSpecializedAdapterINS1F_15DefaultEpilogueISJ_SK_SK_NS1E_6thread17LinearCombinationISJ_Li1EffLNS1J_9ScaleType4KindE0ELNS_15FloatRoundStyleE2ESJ_EENS1_15EpilogueDefaultEEEEEvvEEEEvNT_6ParamsE:
[----:B------:R-:W0:Y:S02]  /*0000*/  LDC R1, c[0x0][0x28] ;  /* 0x00000a00ff017b82 */ /* 0x000e240000000800 */
[----:B0-----:R-:W-:Y:S01]  /*0010*/  VIADD R1, R1, 0xfffffff8 ;  /* 0xfffffff801017836 */ /* 0x001fe20000000000 */
[----:B------:R-:W0:Y:S01]  /*0020*/  S2R R5, SR_TID.X ;  /* 0x0000000000057919 */ /* 0x000e220000002100 */
[----:B------:R-:W-:Y:S01]  /*0030*/  ELECT P0, URZ, PT ;  /* 0x00000000003f782f */ /* 0x000fe20003800000 */
[----:B------:R-:W-:Y:S01]  /*0040*/  BSSY B0, `(.L_x_0) ;  /* 0x000000f000007945 */ /* 0x000fe20003800000 */
[--C-:B0-----:R-:W-:Y:S02]  /*0050*/  SHF.R.U32.HI R0, RZ, 0x5, R5.reuse ;  /* 0x00000005ff007819 */ /* 0x101fe40000011605 */
[----:B------:R-:W-:-:S03]  /*0060*/  SHF.R.U32.HI R4, RZ, 0x7, R5 ;  /* 0x00000007ff047819 */ /* 0x000fc60000011605 */
[----:B------:R-:W0:Y:S04]  /*0070*/  SHFL.IDX PT, R2, R0, RZ, 0x1f ;  /* 0x00001fff00027589 */ /* 0x000e2800000e0000 */
[----:B------:R1:W2:Y:S01]  /*0080*/  SHFL.IDX PT, R7, R4, RZ, 0x1f ;  /* 0x00001fff04077589 */ /* 0x0002a200000e0000 */
[----:B0-----:R-:W-:-:S13]  /*0090*/  ISETP.NE.OR P0, PT, R2, RZ, !P0 ;  /* 0x000000ff0200720c */ /* 0x001fda0004705670 */
[----:B-12---:R-:W-:Y:S05]  /*00a0*/  @P0 BRA `(.L_x_1) ;  /* 0x0000000000200947 */ /* 0x006fea0003800000 */
[----:B------:R-:W-:Y:S02]  /*00b0*/  ULDC.64 UR4, c[0x0][0x198] ;  /* 0x0000660000047ab9 */ /* 0x000fe40000000a00 */
[----:B------:R-:W-:Y:S02]  /*00c0*/  UIADD3 UR6, UP0, UR4, 0xf0, URZ ;  /* 0x000000f004067890 */ /* 0x000fe4000ff1e03f */
[----:B------:R-:W-:Y:S02]  /*00d0*/  UIADD3 UR4, UP1, UR4, 0x1f0, URZ ;  /* 0x000001f004047890 */ /* 0x000fe4000ff3e03f */
[----:B------:R-:W-:Y:S02]  /*00e0*/  UIADD3.X UR7, URZ, UR5, URZ, UP0, !UPT ;  /* 0x000000053f077290 */ /* 0x000fe400087fe43f */
[----:B------:R-:W-:-:S07]  /*00f0*/  UIADD3.X UR5, URZ, UR5, URZ, UP1, !UPT ;  /* 0x000000053f057290 */ /* 0x000fce0008ffe43f */
[----:B------:R0:W-:Y:S02]  /*0100*/  UTMACCTL.PF [UR6] ;  /* 0x00000000060079b9 */ /* 0x0001e40008040000 */
[----:B------:R0:W-:Y:S02]  /*0110*/  UTMACCTL.PF [UR4] ;  /* 0x00000000040079b9 */ /* 0x0001e40008040000 */
[----:B0-----:R-:W-:Y:S01]  /*0120*/  NOP ;  /* 0x0000000000007918 */ /* 0x001fe20000000000 */
.L_x_1:
[----:B------:R-:W-:Y:S05]  /*0130*/  BSYNC B0 ;  /* 0x0000000000007941 */ /* 0x000fea0003800000 */
.L_x_0:
[----:B------:R-:W0:Y:S02]  /*0140*/  SHFL.IDX PT, R3, R0, RZ, 0x1f ;  /* 0x00001fff00037589 */ /* 0x000e2400000e0000 */
[----:B0-----:R-:W-:-:S13]  /*0150*/  ISETP.NE.AND P0, PT, R3, RZ, PT ;  /* 0x000000ff0300720c */ /* 0x001fda0003f05270 */
[----:B------:R-:W-:Y:S05]  /*0160*/  @P0 BRA `(.L_x_2) ;  /* 0x0000000000600947 */ /* 0x000fea0003800000 */
[----:B------:R-:W0:Y:S01]  /*0170*/  S2UR UR8, SR_CgaCtaId ;  /* 0x00000000000879c3 */ /* 0x000e220000008800 */
[----:B------:R-:W-:Y:S01]  /*0180*/  UMOV UR4, 0x400 ;  /* 0x0000040000047882 */ /* 0x000fe20000000000 */
[----:B------:R-:W-:Y:S01]  /*0190*/  UMOV UR5, 0x1 ;  /* 0x0000000100057882 */ /* 0x000fe20000000000 */
[----:B------:R-:W-:Y:S01]  /*01a0*/  UMOV UR6, 0x80 ;  /* 0x0000008000067882 */ /* 0x000fe20000000000 */
[----:B------:R-:W-:Y:S01]  /*01b0*/  ELECT P0, URZ, PT ;  /* 0x00000000003f782f */ /* 0x000fe20003800000 */
[----:B------:R-:W-:-:S04]  /*01c0*/  UIADD3 UR6, -UR6, 0x100000, URZ ;  /* 0x0010000006067890 */ /* 0x000fc8000fffe13f */
[----:B------:R-:W-:Y:S02]  /*01d0*/  USHF.L.U32 UR7, UR6, 0xb, URZ ;  /* 0x0000000b06077899 */ /* 0x000fe4000800063f */
[----:B------:R-:W-:Y:S02]  /*01e0*/  USHF.L.U32 UR6, UR6, 0x1, URZ ;  /* 0x0000000106067899 */ /* 0x000fe4000800063f */
[----:B0-----:R-:W-:Y:S02]  /*01f0*/  ULEA UR8, UR8, UR4, 0x18 ;  /* 0x0000000408087291 */ /* 0x001fe4000f8ec03f */
[----:B------:R-:W-:-:S04]  /*0200*/  UIADD3 UR4, -UR5, 0x100000, URZ ;  /* 0x0010000005047890 */ /* 0x000fc8000fffe13f */
[----:B------:R-:W-:Y:S02]  /*0210*/  USHF.L.U32 UR5, UR4, 0xb, URZ ;  /* 0x0000000b04057899 */ /* 0x000fe4000800063f */
[----:B------:R-:W-:Y:S01]  /*0220*/  USHF.L.U32 UR4, UR4, 0x1, URZ ;  /* 0x0000000104047899 */ /* 0x000fe2000800063f */
[----:B------:R-:W0:Y:S11]  /*0230*/  FENCE.VIEW.ASYNC.S ;  /* 0x00000000000073c6 */ /* 0x000e360000000000 */
[----:B0-----:R0:W1:Y:S01]  /*0240*/  SYNCS.EXCH.64 URZ, [UR8], UR4 ;  /* 0x00000004083f75b2 */ /* 0x0010620008000100 */
[----:B------:R0:W2:Y:S01]  /*0250*/  SYNCS.EXCH.64 URZ, [UR8+0x28], UR6 ;  /* 0x00002806083f75b2 */ /* 0x0000a20008000100 */
[----:B------:R0:W3:Y:S01]  /*0260*/  SYNCS.EXCH.64 URZ, [UR8+0x8], UR4 ;  /* 0x00000804083f75b2 */ /* 0x0000e20008000100 */
[----:B------:R0:W4:Y:S01]  /*0270*/  SYNCS.EXCH.64 URZ, [UR8+0x30], UR6 ;  /* 0x00003006083f75b2 */ /* 0x0001220008000100 */
[----:B------:R0:W0:Y:S01]  /*0280*/  SYNCS.EXCH.64 URZ, [UR8+0x10], UR4 ;  /* 0x00001004083f75b2 */ /* 0x0000220008000100 */
[----:B------:R0:W0:Y:S01]  /*0290*/  SYNCS.EXCH.64 URZ, [UR8+0x38], UR6 ;  /* 0x00003806083f75b2 */ /* 0x0000220008000100 */
[----:B------:R0:W0:Y:S01]  /*02a0*/  SYNCS.EXCH.64 URZ, [UR8+0x18], UR4 ;  /* 0x00001804083f75b2 */ /* 0x0000220008000100 */
[----:B------:R0:W0:Y:S01]  /*02b0*/  SYNCS.EXCH.64 URZ, [UR8+0x40], UR6 ;  /* 0x00004006083f75b2 */ /* 0x0000220008000100 */
[----:B------:R0:W0:Y:S01]  /*02c0*/  SYNCS.EXCH.64 URZ, [UR8+0x20], UR4 ;  /* 0x00002004083f75b2 */ /* 0x0000220008000100 */
[----:B------:R0:W0:Y:S01]  /*02d0*/  SYNCS.EXCH.64 URZ, [UR8+0x48], UR6 ;  /* 0x00004806083f75b2 */ /* 0x0000220008000100 */
[----:B------:R-:W-:Y:S01]  /*02e0*/  NOP ;  /* 0x0000000000007918 */ /* 0x000fe20000000000 */
.L_x_2:
[----:B------:R-:W5:Y:S01]  /*02f0*/  SHFL.IDX PT, R6, R0, RZ, 0x1f ;  /* 0x00001fff00067589 */ /* 0x000f6200000e0000 */
[----:B------:R-:W-:Y:S01]  /*0300*/  ELECT P0, URZ, PT ;  /* 0x00000000003f782f */ /* 0x000fe20003800000 */
[----:B------:R-:W-:Y:S01]  /*0310*/  NOP ;  /* 0x0000000000007918 */ /* 0x000fe20000000000 */
[----:B------:R-:W-:Y:S01]  /*0320*/  ELECT P1, URZ, PT ;  /* 0x00000000003f782f */ /* 0x000fe20003820000 */
[----:B------:R1:W2:Y:S01]  /*0330*/  SHFL.IDX PT, R3, R0, RZ, 0x1f ;  /* 0x00001fff00037589 */ /* 0x0002a200000e0000 */
[----:B0-----:R-:W-:Y:S01]  /*0340*/  UMOV UR4, 0x20 ;  /* 0x0000002000047882 */ /* 0x001fe20000000000 */
[----:B------:R-:W-:Y:S01]  /*0350*/  UMOV UR11, 0x80 ;  /* 0x00000080000b7882 */ /* 0x000fe20000000000 */
[----:B------:R-:W-:Y:S01]  /*0360*/  NOP ;  /* 0x0000000000007918 */ /* 0x000fe20000000000 */
[----:B------:R-:W0:Y:S01]  /*0370*/  SHFL.IDX PT, R4, R4, RZ, 0x1f ;  /* 0x00001fff04047589 */ /* 0x000e2200000e0000 */
[C---:B------:R-:W-:Y:S01]  /*0380*/  VIADD R31, R7.reuse, 0xffffffff ;  /* 0xffffffff071f7836 */ /* 0x040fe20000000000 */
[----:B------:R-:W-:Y:S01]  /*0390*/  ULDC.64 UR48, c[0x0][0x208] ;  /* 0x0000820000307ab9 */ /* 0x000fe20000000a00 */
[----:B------:R-:W-:-:S02]  /*03a0*/  ISETP.NE.AND P2, PT, R7, RZ, PT ;  /* 0x000000ff0700720c */ /* 0x000fc40003f45270 */
[----:B-1----:R-:W-:Y:S02]  /*03b0*/  SHF.R.S32.HI R0, RZ, 0x1f, R5 ;  /* 0x0000001fff007819 */ /* 0x002fe40000011405 */
[----:B------:R-:W-:Y:S02]  /*03c0*/  ISETP.GE.U32.AND P3, PT, R31, 0x2, PT ;  /* 0x000000021f00780c */ /* 0x000fe40003f66070 */
[----:B------:R-:W-:-:S04]  /*03d0*/  LEA.HI R0, R0, R5, RZ, 0x7 ;  /* 0x0000000500007211 */ /* 0x000fc800078f38ff */
[----:B------:R-:W-:Y:S02]  /*03e0*/  LOP3.LUT R0, R0, 0xffffff80, RZ, 0xc0, !PT ;  /* 0xffffff8000007812 */ /* 0x000fe400078ec0ff */
[----:B-----5:R-:W-:Y:S02]  /*03f0*/  ISETP.NE.OR P0, PT, R6, RZ, !P0 ;  /* 0x000000ff0600720c */ /* 0x020fe40004705670 */
[----:B--2---:R-:W-:Y:S02]  /*0400*/  ISETP.NE.OR P1, PT, R3, RZ, !P1 ;  /* 0x000000ff0300720c */ /* 0x004fe40004f25670 */
[----:B------:R-:W-:Y:S02]  /*0410*/  SHF.R.S32.HI R3, RZ, 0x1f, R2 ;  /* 0x0000001fff037819 */ /* 0x000fe40000011402 */
[----:B0-----:R-:W-:Y:S01]  /*0420*/  R2UR UR43, R4 ;  /* 0x00000000042b72ca */ /* 0x001fe200000e0000 */
[----:B------:R-:W-:Y:S01]  /*0430*/  IMAD.IADD R4, R5, 0x1, -R0 ;  /* 0x0000000105047824 */ /* 0x000fe200078e0a00 */
[----:B------:R-:W-:-:S05]  /*0440*/  LEA.HI R3, R3, R2, RZ, 0x2 ;  /* 0x0000000203037211 */ /* 0x000fca00078f10ff */
[----:B------:R-:W-:Y:S01]  /*0450*/  VOTEU.ALL UP0, P0 ;  /* 0x00000000003f7886 */ /* 0x000fe20000000000 */
[----:B------:R-:W-:Y:S01]  /*0460*/  LOP3.LUT R3, R3, 0xfffffffc, RZ, 0xc0, !PT ;  /* 0xfffffffc03037812 */ /* 0x000fe200078ec0ff */
[----:B------:R-:W-:-:S03]  /*0470*/  VOTEU.ALL UP1, P1 ;  /* 0x00000000003f7886 */ /* 0x000fc60000820000 */
[----:B------:R-:W0:Y:S01]  /*0480*/  @!UP0 S2UR UR7, SR_CgaCtaId ;  /* 0x00000000000789c3 */ /* 0x000e220000008800 */
[----:B------:R-:W-:Y:S01]  /*0490*/  @!UP0 UMOV UR6, 0x400 ;  /* 0x0000040000068882 */ /* 0x000fe20000000000 */
[----:B------:R-:W-:-:S04]  /*04a0*/  @!UP0 UIADD3 UR4, -UR4, 0x100000, URZ ;  /* 0x0010000004048890 */ /* 0x000fc8000fffe13f */
[----:B------:R-:W-:Y:S02]  /*04b0*/  @!UP0 USHF.L.U32 UR5, UR4, 0xb, URZ ;  /* 0x0000000b04058899 */ /* 0x000fe4000800063f */
[----:B------:R-:W-:Y:S01]  /*04c0*/  @!UP0 USHF.L.U32 UR4, UR4, 0x1, URZ ;  /* 0x0000000104048899 */ /* 0x000fe2000800063f */
[----:B------:R-:W-:Y:S01]  /*04d0*/  IMAD.IADD R14, R2, 0x1, -R3 ;  /* 0x00000001020e7824 */ /* 0x000fe200078e0a03 */
[----:B------:R-:W-:Y:S01]  /*04e0*/  @!UP1 UMOV UR9, 0x400 ;  /* 0x0000040000099882 */ /* 0x000fe20000000000 */
[----:B------:R-:W-:Y:S01]  /*04f0*/  VOTEU.ALL UP2, P1 ;  /* 0x00000000003f7886 */ /* 0x000fe20000840000 */
[----:B------:R-:W-:Y:S01]  /*0500*/  VOTEU.ALL UP3, P1 ;  /* 0x00000000003f7886 */ /* 0x000fe20000860000 */
[----:B------:R-:W-:Y:S01]  /*0510*/  VOTEU.ALL UP4, P1 ;  /* 0x00000000003f7886 */ /* 0x000fe20000880000 */
[----:B------:R-:W1:Y:S01]  /*0520*/  @!UP1 S2UR UR10, SR_CgaCtaId ;  /* 0x00000000000a99c3 */ /* 0x000e620000008800 */
[----:B------:R-:W-:Y:S01]  /*0530*/  VOTEU.ALL UP5, P1 ;  /* 0x00000000003f7886 */ /* 0x000fe200008a0000 */
[----:B0-----:R-:W-:-:S02]  /*0540*/  @!UP0 ULEA UR8, UR7, UR6, 0x18 ;  /* 0x0000000607088291 */ /* 0x001fc4000f8ec03f */
[----:B------:R-:W-:-:S04]  /*0550*/  @!UP1 UIADD3 UR6, -UR11, 0x100000, URZ ;  /* 0x001000000b069890 */ /* 0x000fc8000fffe13f */
[----:B------:R-:W-:Y:S02]  /*0560*/  @!UP1 USHF.L.U32 UR7, UR6, 0xb, URZ ;  /* 0x0000000b06079899 */ /* 0x000fe4000800063f */
[----:B------:R-:W-:Y:S01]  /*0570*/  @!UP1 USHF.L.U32 UR6, UR6, 0x1, URZ ;  /* 0x0000000106069899 */ /* 0x000fe2000800063f */
[----:B------:R-:W-:Y:S01]  /*0580*/  VOTEU.ALL UP0, P0 ;  /* 0x00000000003f7886 */ /* 0x000fe20000000000 */
[----:B-1----:R-:W-:Y:S01]  /*0590*/  @!UP1 ULEA UR9, UR10, UR9, 0x18 ;  /* 0x000000090a099291 */ /* 0x002fe2000f8ec03f */
[----:B------:R-:W-:Y:S02]  /*05a0*/  VOTEU.ALL UP1, P0 ;  /* 0x00000000003f7886 */ /* 0x000fe40000020000 */
[----:B------:R-:W-:Y:S01]  /*05b0*/  ULDC.64 UR10, c[0x0][0x598] ;  /* 0x00016600000a7ab9 */ /* 0x000fe20000000a00 */
[----:B------:R-:W-:Y:S01]  /*05c0*/  ISETP.NE.AND P0, PT, R14, 0x3, PT ;  /* 0x000000030e00780c */ /* 0x000fe20003f05270 */
[----:B------:R-:W0:Y:S02]  /*05d0*/  FENCE.VIEW.ASYNC.S ;  /* 0x00000000000073c6 */ /* 0x000e240000000000 */
[----:B0-----:R0:W3:Y:S01]  /*05e0*/  @!UP0 SYNCS.EXCH.64 URZ, [UR8+0x80], UR4 ;  /* 0x00008004083f85b2 */ /* 0x0010e20008000100 */
[----:B------:R-:W-:-:S02]  /*05f0*/  ISETP.NE.U32.AND P1, PT, RZ, UR10, PT ;  /* 0x0000000aff007c0c */ /* 0x000fc4000bf25070 */
[----:B------:R-:W-:Y:S02]  /*0600*/  ISETP.EQ.OR P0, PT, R14, RZ, !P0 ;  /* 0x000000ff0e00720c */ /* 0x000fe40004702670 */
[----:B------:R-:W-:Y:S02]  /*0610*/  ISETP.NE.AND.EX P1, PT, RZ, UR11, PT, P1 ;  /* 0x0000000bff007c0c */ /* 0x000fe4000bf25310 */
[----:B------:R-:W-:-:S04]  /*0620*/  ISETP.EQ.AND P0, PT, R7, RZ, P0 ;  /* 0x000000ff0700720c */ /* 0x000fc80000702270 */
[----:B------:R-:W-:-:S04]  /*0630*/  SEL R23, RZ, 0x1, !P0 ;  /* 0x00000001ff177807 */ /* 0x000fc80004000000 */
[----:B------:R-:W-:Y:S01]  /*0640*/  SEL R23, R23, 0x2, P3 ;  /* 0x0000000217177807 */ /* 0x000fe20001800000 */
[----:B------:R0:W3:Y:S01]  /*0650*/  @!UP1 SYNCS.EXCH.64 URZ, [UR8+0x88], UR4 ;  /* 0x00008804083f95b2 */ /* 0x0000e20008000100 */
[----:B------:R-:W-:Y:S01]  /*0660*/  NOP ;  /* 0x0000000000007918 */ /* 0x000fe20000000000 */
[----:B------:R0:W3:Y:S01]  /*0670*/  @!UP2 SYNCS.EXCH.64 URZ, [UR9+0x60], UR6 ;  /* 0x00006006093fa5b2 */ /* 0x0000e20008000100 */
[----:B------:R0:W3:Y:S01]  /*0680*/  @!UP3 SYNCS.EXCH.64 URZ, [UR9+0x68], UR6 ;  /* 0x00006806093fb5b2 */ /* 0x0000e20008000100 */
[----:B------:R0:W3:Y:S01]  /*0690*/  @!UP4 SYNCS.EXCH.64 URZ, [UR9+0x70], UR6 ;  /* 0x00007006093fc5b2 */ /* 0x0000e20008000100 */
[----:B------:R0:W3:Y:S01]  /*06a0*/  @!UP5 SYNCS.EXCH.64 URZ, [UR9+0x78], UR6 ;  /* 0x00007806093fd5b2 */ /* 0x0000e20008000100 */
[----:B------:R-:W-:Y:S01]  /*06b0*/  NOP ;  /* 0x0000000000007918 */ /* 0x000fe20000000000 */
[----:B---34-:R-:W-:Y:S06]  /*06c0*/  BAR.SYNC.DEFER_BLOCKING 0x0 ;  /* 0x0000000000007b1d */ /* 0x018fec0000010000 */
[----:B0-----:R-:W-:Y:S05]  /*06d0*/  @!P1 BRA `(.L_x_3) ;  /* 0x00000000001c9947 */ /* 0x001fea0003800000 */
[----:B------:R-:W0:Y:S02]  /*06e0*/  LDC.64 R2, c[0x0][0x598] ;  /* 0x00016600ff027b82 */ /* 0x000e240000000a00 */
[----:B0-----:R-:W2:Y:S02]  /*06f0*/  LDG.E.64 R2, desc[UR48][R2.64] ;  /* 0x0000003002027981 */ /* 0x001ea4000c1e1b00 */
[----:B--2---:R-:W-:-:S04]  /*0700*/  ISETP.NE.U32.AND P0, PT, R2, RZ, PT ;  /* 0x000000ff0200720c */ /* 0x004fc80003f05070 */
[----:B------:R-:W-:-:S13]  /*0710*/  ISETP.NE.AND.EX P0, PT, R3, RZ, PT, P0 ;  /* 0x000000ff0300720c */ /* 0x000fda0003f05300 */
[----:B------:R-:W-:Y:S05]  /*0720*/  @!P0 BRA `(.L_x_3) ;  /* 0x0000000000088947 */ /* 0x000fea0003800000 */
[----:B------:R1:W5:Y:S01]  /*0730*/  LD.E R80, desc[UR48][R2.64] ;  /* 0x0000003002507980 */ /* 0x000362000c101900 */
[----:B------:R-:W-:Y:S05]  /*0740*/  BRA `(.L_x_4) ;  /* 0x0000000000247947 */ /* 0x000fea0003800000 */
.L_x_3:
[----:B------:R-:W-:Y:S02]  /*0750*/  ULDC.64 UR4, c[0x0][0x588] ;  /* 0x0001620000047ab9 */ /* 0x000fe40000000a00 */
[----:B------:R-:W-:-:S04]  /*0760*/  ISETP.NE.U32.AND P0, PT, RZ, UR4, PT ;  /* 0x00000004ff007c0c */ /* 0x000fc8000bf05070 */
[----:B------:R-:W-:-:S13]  /*0770*/  ISETP.NE.AND.EX P0, PT, RZ, UR5, PT, P0 ;  /* 0x00000005ff007c0c */ /* 0x000fda000bf05300 */
[----:B------:R-:W-:Y:S05]  /*0780*/  @!P0 BRA `(.L_x_5) ;  /* 0x00000000000c8947 */ /* 0x000fea0003800000 */
[----:B------:R-:W0:Y:S02]  /*0790*/  LDC.64 R80, c[0x0][0x588] ;  /* 0x00016200ff507b82 */ /* 0x000e240000000a00 */
[----:B0-----:R0:W5:Y:S01]  /*07a0*/  LDG.E R80, desc[UR48][R80.64] ;  /* 0x0000003050507981 */ /* 0x001162000c1e1900 */
[----:B------:R-:W-:Y:S05]  /*07b0*/  BRA `(.L_x_4) ;  /* 0x0000000000087947 */ /* 0x000fea0003800000 */
.L_x_5:
[----:B------:R-:W-:Y:S02]  /*07c0*/  ULDC UR4, c[0x0][0x580] ;  /* 0x0001600000047ab9 */ /* 0x000fe40000000800 */
[----:B------:R-:W-:-:S07]  /*07d0*/  IMAD.U32 R80, RZ, RZ, UR4 ;  /* 0x00000004ff507e24 */ /* 0x000fce000f8e00ff */
.L_x_4:
[----:B------:R-:W-:Y:S02]  /*07e0*/  ULDC.64 UR4, c[0x0][0x5a0] ;  /* 0x0001680000047ab9 */ /* 0x000fe40000000a00 */
[----:B------:R-:W-:-:S04]  /*07f0*/  ISETP.NE.U32.AND P0, PT, RZ, UR4, PT ;  /* 0x00000004ff007c0c */ /* 0x000fc8000bf05070 */
[----:B------:R-:W-:-:S13]  /*0800*/  ISETP.NE.AND.EX P0, PT, RZ, UR5, PT, P0 ;  /* 0x00000005ff007c0c */ /* 0x000fda000bf05300 */
[----:B------:R-:W-:Y:S05]  /*0810*/  @!P0 BRA `(.L_x_6) ;  /* 0x00000000001c8947 */ /* 0x000fea0003800000 */
[----:B-1----:R-:W1:Y:S02]  /*0820*/  LDC.64 R2, c[0x0][0x5a0] ;  /* 0x00016800ff027b82 */ /* 0x002e640000000a00 */
[----:B-1----:R-:W2:Y:S02]  /*0830*/  LDG.E.64 R2, desc[UR48][R2.64] ;  /* 0x0000003002027981 */ /* 0x002ea4000c1e1b00 */
[----:B--2---:R-:W-:-:S04]  /*0840*/  ISETP.NE.U32.AND P0, PT, R2, RZ, PT ;  /* 0x000000ff0200720c */ /* 0x004fc80003f05070 */
[----:B------:R-:W-:-:S13]  /*0850*/  ISETP.NE.AND.EX P0, PT, R3, RZ, PT, P0 ;  /* 0x000000ff0300720c */ /* 0x000fda0003f05300 */
[----:B------:R-:W-:Y:S05]  /*0860*/  @!P0 BRA `(.L_x_6) ;  /* 0x0000000000088947 */ /* 0x000fea0003800000 */
[----:B0-----:R2:W5:Y:S01]  /*0870*/  LD.E R81, desc[UR48][R2.64] ;  /* 0x0000003002517980 */ /* 0x001562000c101900 */
[----:B------:R-:W-:Y:S05]  /*0880*/  BRA `(.L_x_7) ;  /* 0x0000000000247947 */ /* 0x000fea0003800000 */
.L_x_6:
[----:B------:R-:W-:Y:S02]  /*0890*/  ULDC.64 UR4, c[0x0][0x590] ;  /* 0x0001640000047ab9 */ /* 0x000fe40000000a00 */
[----:B------:R-:W-:-:S04]  /*08a0*/  ISETP.NE.U32.AND P0, PT, RZ, UR4, PT ;  /* 0x00000004ff007c0c */ /* 0x000fc8000bf05070 */
[----:B------:R-:W-:-:S13]  /*08b0*/  ISETP.NE.AND.EX P0, PT, RZ, UR5, PT, P0 ;  /* 0x00000005ff007c0c */ /* 0x000fda000bf05300 */
[----:B------:R-:W-:Y:S05]  /*08c0*/  @!P0 BRA `(.L_x_8) ;  /* 0x00000000000c8947 */ /* 0x000fea0003800000 */
[----:B-1----:R-:W0:Y:S02]  /*08d0*/  LDC.64 R2, c[0x0][0x590] ;  /* 0x00016400ff027b82 */ /* 0x002e240000000a00 */
[----:B0-----:R0:W5:Y:S01]  /*08e0*/  LDG.E R81, desc[UR48][R2.64] ;  /* 0x0000003002517981 */ /* 0x001162000c1e1900 */
[----:B------:R-:W-:Y:S05]  /*08f0*/  BRA `(.L_x_7) ;  /* 0x0000000000087947 */ /* 0x000fea0003800000 */
.L_x_8:
[----:B------:R-:W-:Y:S02]  /*0900*/  ULDC UR4, c[0x0][0x584] ;  /* 0x0001610000047ab9 */ /* 0x000fe40000000800 */
[----:B0-----:R-:W-:-:S07]  /*0910*/  IMAD.U32 R81, RZ, RZ, UR4 ;  /* 0x00000004ff517e24 */ /* 0x001fce000f8e00ff */
.L_x_7:
[----:B012---:R-:W0:Y:S01]  /*0920*/  LDC R2, c[0x0][0x65c] ;  /* 0x00019700ff027b82 */ /* 0x007e220000000800 */
[----:B------:R-:W1:Y:S01]  /*0930*/  S2R R15, SR_CTAID.Y ;  /* 0x00000000000f7919 */ /* 0x000e620000002600 */
[----:B------:R-:W-:Y:S01]  /*0940*/  ULDC UR6, c[0x0][0x28c] ;  /* 0x0000a30000067ab9 */ /* 0x000fe20000000800 */
[----:B------:R-:W-:Y:S01]  /*0950*/  ISETP.NE.AND P0, PT, R7, 0x2, PT ;  /* 0x000000020700780c */ /* 0x000fe20003f05270 */
[----:B------:R-:W-:Y:S01]  /*0960*/  UIADD3 UR6, UR6, 0x7f, URZ ;  /* 0x0000007f06067890 */ /* 0x000fe2000fffe03f */
[----:B------:R-:W2:Y:S01]  /*0970*/  S2R R6, SR_CTAID.X ;  /* 0x0000000000067919 */ /* 0x000ea20000002500 */
[----:B------:R-:W-:Y:S01]  /*0980*/  UMOV UR36, URZ ;  /* 0x0000003f00247c82 */ /* 0x000fe20008000000 */
[----:B------:R-:W-:Y:S01]  /*0990*/  UMOV UR37, URZ ;  /* 0x0000003f00257c82 */ /* 0x000fe20008000000 */
[----:B------:R-:W-:Y:S01]  /*09a0*/  USHF.R.S32.HI UR7, URZ, 0x1f, UR6 ;  /* 0x0000001f3f077899 */ /* 0x000fe20008011406 */
[----:B------:R-:W-:-:S03]  /*09b0*/  ULDC.64 UR8, c[0x0][0x650] ;  /* 0x0001940000087ab9 */ /* 0x000fc60000000a00 */
[----:B------:R-:W-:-:S04]  /*09c0*/  ULEA.HI UR7, UR7, UR6, URZ, 0x7 ;  /* 0x0000000607077291 */ /* 0x000fc8000f8f383f */
[----:B------:R-:W-:Y:S01]  /*09d0*/  USHF.R.S32.HI UR38, URZ, 0x7, UR7 ;  /* 0x000000073f267899 */ /* 0x000fe20008011407 */
[----:B0-----:R-:W-:-:S13]  /*09e0*/  ISETP.NE.AND P1, PT, R2, 0x1, PT ;  /* 0x000000010200780c */ /* 0x001fda0003f25270 */
[----:B------:R-:W2:Y:S01]  /*09f0*/  @P1 LDC R17, c[0x0][0x10] ;  /* 0x00000400ff111b82 */ /* 0x000ea20000000800 */
[----:B-1----:R-:W-:Y:S02]  /*0a00*/  @P1 IMAD.MOV.U32 R8, RZ, RZ, R15 ;  /* 0x000000ffff081224 */ /* 0x002fe400078e000f */
[----:B------:R-:W-:Y:S02]  /*0a10*/  @P1 IMAD.MOV.U32 R9, RZ, RZ, RZ ;  /* 0x000000ffff091224 */ /* 0x000fe400078e00ff */
[----:B------:R-:W-:-:S03]  /*0a20*/  @P1 IMAD.MOV.U32 R7, RZ, RZ, RZ ;  /* 0x000000ffff071224 */ /* 0x000fc600078e00ff */
[----:B------:R-:W0:Y:S01]  /*0a30*/  @!P1 LDC R3, c[0x0][0xc] ;  /* 0x00000300ff039b82 */ /* 0x000e220000000800 */
[----:B------:R-:W-:Y:S01]  /*0a40*/  ULDC UR4, c[0x0][0xc] ;  /* 0x0000030000047ab9 */ /* 0x000fe20000000800 */
[----:B------:R-:W-:Y:S02]  /*0a50*/  ULDC UR5, c[0x0][0x10] ;  /* 0x0000040000057ab9 */ /* 0x000fe40000000800 */
[----:B------:R-:W-:-:S04]  /*0a60*/  UIMAD.WIDE.U32 UR4, UR4, UR5, URZ ;  /* 0x00000005040472a5 */ /* 0x000fc8000f8e003f */
[----:B------:R-:W1:Y:S01]  /*0a70*/  LDC R0, c[0x0][0x14] ;  /* 0x00000500ff007b82 */ /* 0x000e620000000800 */
[----:B--2---:R-:W-:-:S04]  /*0a80*/  @P1 IMAD.WIDE.U32 R16, R6, R17, R8 ;  /* 0x0000001106101225 */ /* 0x004fc800078e0008 */
[----:B------:R-:W-:Y:S02]  /*0a90*/  @P1 IMAD.IADD R17, R17, 0x1, R7 ;  /* 0x0000000111111824 */ /* 0x000fe400078e0207 */
[----:B------:R-:W-:Y:S02]  /*0aa0*/  IMAD.MOV.U32 R7, RZ, RZ, RZ ;  /* 0x000000ffff077224 */ /* 0x000fe400078e00ff */
[----:B0-----:R-:W-:-:S04]  /*0ab0*/  @!P1 IMAD.WIDE.U32 R8, R3, R15, R6 ;  /* 0x0000000f03089225 */ /* 0x001fc800078e0006 */
[----:B------:R-:W-:Y:S02]  /*0ac0*/  @!P1 IMAD.MOV.U32 R16, RZ, RZ, R8 ;  /* 0x000000ffff109224 */ /* 0x000fe400078e0008 */
[----:B-1----:R-:W-:-:S04]  /*0ad0*/  IMAD.WIDE.U32 R10, R0, UR4, RZ ;  /* 0x00000004000a7c25 */ /* 0x002fc8000f8e00ff */
[----:B------:R-:W-:Y:S01]  /*0ae0*/  IMAD R3, R0, UR5, RZ ;  /* 0x0000000500037c24 */ /* 0x000fe2000f8e02ff */
[----:B------:R0:W-:Y:S01]  /*0af0*/  STL.64 [R1], R10 ;  /* 0x0000000a01007387 */ /* 0x0001e20000100a00 */
[----:B------:R-:W-:Y:S02]  /*0b00*/  @!P1 IMAD.MOV.U32 R17, RZ, RZ, R9 ;  /* 0x000000ffff119224 */ /* 0x000fe400078e0009 */
[----:B------:R-:W-:Y:S01]  /*0b10*/  IMAD.IADD R0, R11, 0x1, R3 ;  /* 0x000000010b007824 */ /* 0x000fe200078e0203 */
[----:B------:R-:W-:Y:S06]  /*0b20*/  @P0 BRA `(.L_x_9) ;  /* 0x0000000000200947 */ /* 0x000fec0003800000 */
[----:B------:R-:W-:Y:S01]  /*0b30*/  UISETP.GE.U32.AND UP0, UPT, UR38, 0x5, UPT ;  /* 0x000000052600788c */ /* 0x000fe2000bf06070 */
[----:B------:R-:W-:Y:S01]  /*0b40*/  IADD3 R16, P0, R16, R10, RZ ;  /* 0x0000000a10107210 */ /* 0x000fe20007f1e0ff */
[----:B------:R-:W-:Y:S01]  /*0b50*/  UIMAD.WIDE.U32 UR4, UR38, -0x33333333, URZ ;  /* 0xcccccccd260478a5 */ /* 0x000fe2000f8e003f */
[----:B------:R-:W-:-:S03]  /*0b60*/  UMOV UR37, URZ ;  /* 0x0000003f00257c82 */ /* 0x000fc60008000000 */
[----:B------:R-:W-:Y:S01]  /*0b70*/  USHF.R.U32.HI UR4, URZ, 0x2, UR5 ;  /* 0x000000023f047899 */ /* 0x000fe20008011605 */
[----:B------:R-:W-:-:S03]  /*0b80*/  IMAD.X R17, R0, 0x1, R17, P0 ;  /* 0x0000000100117824 */ /* 0x000fc600000e0611 */
[----:B------:R-:W-:Y:S02]  /*0b90*/  UIMAD UR36, UR4, -0x5, UR38 ;  /* 0xfffffffb042478a4 */ /* 0x000fe4000f8e0226 */
[----:B------:R-:W-:-:S12]  /*0ba0*/  @UP0 ULOP3.LUT UR37, UR4, 0x1, URZ, 0xc0, !UPT ;  /* 0x0000000104250892 */ /* 0x000fd8000f8ec03f */
.L_x_9:
[----:B------:R-:W-:Y:S01]  /*0bb0*/  ISETP.GE.U32.AND P0, PT, R16, UR8, PT ;  /* 0x0000000810007c0c */ /* 0x000fe2000bf06070 */
[----:B------:R-:W-:Y:S01]  /*0bc0*/  IMAD.MOV.U32 R22, RZ, RZ, -0x1 ;  /* 0xffffffffff167424 */ /* 0x000fe200078e00ff */
[----:B------:R-:W-:Y:S01]  /*0bd0*/  PRMT R3, RZ, 0x7610, R3 ;  /* 0x00007610ff037816 */ /* 0x000fe20000000003 */
[----:B------:R-:W-:Y:S01]  /*0be0*/  IMAD.MOV.U32 R18, RZ, RZ, -0x1 ;  /* 0xffffffffff127424 */ /* 0x000fe200078e00ff */
[----:B------:R-:W-:Y:S01]  /*0bf0*/  ISETP.GE.U32.AND.EX P0, PT, R17, UR9, PT, P0 ;  /* 0x0000000911007c0c */ /* 0x000fe2000bf06100 */
[----:B------:R-:W-:-:S12]  /*0c00*/  IMAD.MOV.U32 R19, RZ, RZ, -0x1 ;  /* 0xffffffffff137424 */ /* 0x000fd800078e00ff */
[----:B------:R-:W-:Y:S05]  /*0c10*/  @P0 BRA `(.L_x_10) ;  /* 0x0000000400580947 */ /* 0x000fea0003800000 */
[----:B------:R-:W1:Y:S01]  /*0c20*/  LDC.64 R20, c[0x0][0x628] ;  /* 0x00018a00ff147b82 */ /* 0x000e620000000a00 */
[----:B------:R-:W-:Y:S02]  /*0c30*/  IMAD.MOV.U32 R8, RZ, RZ, R16 ;  /* 0x000000ffff087224 */ /* 0x000fe400078e0010 */
[----:B------:R-:W-:-:S05]  /*0c40*/  IMAD.MOV.U32 R9, RZ, RZ, R17 ;  /* 0x000000ffff097224 */ /* 0x000fca00078e0011 */
[----:B------:R-:W2:Y:S08]  /*0c50*/  LDC R18, c[0x0][0x630] ;  /* 0x00018c00ff127b82 */ /* 0x000eb00000000800 */
[----:B------:R-:W3:Y:S01]  /*0c60*/  LDC.64 R24, c[0x0][0x620] ;  /* 0x00018800ff187b82 */ /* 0x000ee20000000a00 */
[----:B-1----:R-:W-:-:S04]  /*0c70*/  ISETP.NE.U32.AND P0, PT, R20, RZ, PT ;  /* 0x000000ff1400720c */ /* 0x002fc80003f05070 */
[----:B------:R-:W-:-:S13]  /*0c80*/  ISETP.NE.AND.EX P0, PT, R21, RZ, PT, P0 ;  /* 0x000000ff1500720c */ /* 0x000fda0003f05300 */
[----:B--23--:R-:W-:Y:S05]  /*0c90*/  @!P0 BRA `(.L_x_11) ;  /* 0x0000000000288947 */ /* 0x00cfea0003800000 */
[----:B------:R-:W1:Y:S02]  /*0ca0*/  LDC R3, c[0x0][0x634] ;  /* 0x00018d00ff037b82 */ /* 0x000e640000000800 */
[----:B-1----:R-:W-:-:S05]  /*0cb0*/  IADD3 R3, P0, R16, R3, RZ ;  /* 0x0000000310037210 */ /* 0x002fca0007f1e0ff */
[----:B------:R-:W-:-:S04]  /*0cc0*/  IMAD.X R19, RZ, RZ, R17, P0 ;  /* 0x000000ffff137224 */ /* 0x000fc800000e0611 */
[----:B------:R-:W-:-:S04]  /*0cd0*/  IMAD.WIDE.U32 R8, R19, R20, RZ ;  /* 0x0000001413087225 */ /* 0x000fc800078e00ff */
[----:B0-----:R-:W-:-:S04]  /*0ce0*/  IMAD.WIDE.U32 R10, P0, R3, R21, R8 ;  /* 0x00000015030a7225 */ /* 0x001fc80007800008 */
[----:B------:R-:W-:-:S04]  /*0cf0*/  IMAD.WIDE.U32 R8, R3, R20, RZ ;  /* 0x0000001403087225 */ /* 0x000fc800078e00ff */
[----:B------:R-:W-:Y:S01]  /*0d00*/  IMAD.X R13, RZ, RZ, RZ, P0 ;  /* 0x000000ffff0d7224 */ /* 0x000fe200000e06ff */
[----:B------:R-:W-:Y:S01]  /*0d10*/  IADD3 RZ, P0, R9, R10, RZ ;  /* 0x0000000a09ff7210 */ /* 0x000fe20007f1e0ff */
[----:B------:R-:W-:-:S04]  /*0d20*/  IMAD.MOV.U32 R12, RZ, RZ, R11 ;  /* 0x000000ffff0c7224 */ /* 0x000fc800078e000b */
[----:B------:R-:W-:-:S08]  /*0d30*/  IMAD.WIDE.U32.X R8, R19, R21, R12, P0 ;  /* 0x0000001513087225 */ /* 0x000fd000000e040c */
.L_x_11:
[-CC-:B------:R-:W-:Y:S01]  /*0d40*/  SHF.R.U64 R30, R8, R18.reuse, R9.reuse ;  /* 0x00000012081e7219 */ /* 0x180fe20000001209 */
[----:B------:R-:W1:Y:S01]  /*0d50*/  LDC R12, c[0x0][0x618] ;  /* 0x00018600ff0c7b82 */ /* 0x000e620000000800 */
[----:B------:R-:W-:Y:S01]  /*0d60*/  SHF.R.U32.HI R7, RZ, R18, R9 ;  /* 0x00000012ff077219 */ /* 0x000fe20000011609 */
[----:B------:R-:W-:Y:S01]  /*0d70*/  ULDC UR4, c[0x0][0x150] ;  /* 0x0000540000047ab9 */ /* 0x000fe20000000800 */
[----:B0-----:R-:W-:Y:S02]  /*0d80*/  IADD3 R11, P0, RZ, -R30, RZ ;  /* 0x8000001eff0b7210 */ /* 0x001fe40007f1e0ff */
[----:B------:R-:W-:-:S03]  /*0d90*/  I2FP.F32.U32 R3, R6 ;  /* 0x0000000600037245 */ /* 0x000fc60000201000 */
[----:B------:R-:W0:Y:S01]  /*0da0*/  LDC.64 R26, c[0x0][0x640] ;  /* 0x00019000ff1a7b82 */ /* 0x000e220000000a00 */
[----:B------:R-:W-:Y:S02]  /*0db0*/  IMAD.X R13, RZ, RZ, ~R7, P0 ;  /* 0x000000ffff0d7224 */ /* 0x000fe400000e0e07 */
[----:B------:R-:W-:Y:S01]  /*0dc0*/  FMUL R3, R3, UR4 ;  /* 0x0000000403037c20 */ /* 0x000fe20008400000 */
[----:B------:R-:W-:Y:S01]  /*0dd0*/  IMAD.WIDE.U32 R8, R11, R24, R16 ;  /* 0x000000180b087225 */ /* 0x000fe200078e0010 */
[----:B------:R-:W-:-:S03]  /*0de0*/  ULDC UR4, c[0x0][0x154] ;  /* 0x0000550000047ab9 */ /* 0x000fc60000000800 */
[----:B------:R-:W-:Y:S01]  /*0df0*/  IMAD R10, R13, R24, RZ ;  /* 0x000000180d0a7224 */ /* 0x000fe200078e02ff */
[----:B------:R-:W2:Y:S01]  /*0e00*/  LDC R7, c[0x0][0x144] ;  /* 0x00005100ff077b82 */ /* 0x000ea20000000800 */
[----:B------:R-:W3:Y:S02]  /*0e10*/  F2I.U32.TRUNC.NTZ R3, R3 ;  /* 0x0000000300037305 */ /* 0x000ee4000020f000 */
[----:B------:R-:W-:-:S04]  /*0e20*/  IMAD R11, R11, R25, R10 ;  /* 0x000000190b0b7224 */ /* 0x000fc800078e020a */
[----:B------:R-:W-:Y:S01]  /*0e30*/  IMAD.IADD R9, R9, 0x1, R11 ;  /* 0x0000000109097824 */ /* 0x000fe200078e020b */
[----:B------:R-:W4:Y:S01]  /*0e40*/  LDC R18, c[0x0][0x608] ;  /* 0x00018200ff127b82 */ /* 0x000f220000000800 */
[----:B------:R-:W-:-:S03]  /*0e50*/  IMAD.MOV.U32 R11, RZ, RZ, -0x1 ;  /* 0xffffffffff0b7424 */ /* 0x000fc600078e00ff */
[-C--:B-1----:R-:W-:Y:S02]  /*0e60*/  SHF.R.U64 R22, R8, R12.reuse, R9 ;  /* 0x0000000c08167219 */ /* 0x082fe40000001209 */
[----:B------:R-:W-:Y:S02]  /*0e70*/  I2FP.F32.U32 R8, R15 ;  /* 0x0000000f00087245 */ /* 0x000fe40000201000 */
[----:B------:R-:W1:Y:S01]  /*0e80*/  LDC R24, c[0x0][0x658] ;  /* 0x00019600ff187b82 */ /* 0x000e620000000800 */
[----:B0-----:R-:W-:Y:S01]  /*0e90*/  ISETP.NE.U32.AND P0, PT, R26, RZ, PT ;  /* 0x000000ff1a00720c */ /* 0x001fe20003f05070 */
[----:B---3--:R-:W-:Y:S01]  /*0ea0*/  IMAD.MOV R10, RZ, RZ, -R3 ;  /* 0x000000ffff0a7224 */ /* 0x008fe200078e0a03 */
[----:B------:R-:W-:Y:S01]  /*0eb0*/  SHF.R.U32.HI R9, RZ, R12, R9 ;  /* 0x0000000cff097219 */ /* 0x000fe20000011609 */
[----:B------:R-:W-:Y:S01]  /*0ec0*/  FMUL R8, R8, UR4 ;  /* 0x0000000408087c20 */ /* 0x000fe20008400000 */
[----:B------:R-:W-:-:S03]  /*0ed0*/  ISETP.NE.AND.EX P0, PT, R27, RZ, PT, P0 ;  /* 0x000000ff1b00720c */ /* 0x000fc60003f05300 */
[----:B------:R-:W0:Y:S01]  /*0ee0*/  LDC R20, c[0x0][0x148] ;  /* 0x00005200ff147b82 */ /* 0x000e220000000800 */
[----:B--2---:R-:W-:-:S07]  /*0ef0*/  IMAD R3, R7, R10, R6 ;  /* 0x0000000a07037224 */ /* 0x004fce00078e0206 */
[----:B------:R-:W2:Y:S01]  /*0f00*/  LDC R21, c[0x0][0x600] ;  /* 0x00018000ff157b82 */ /* 0x000ea20000000800 */
[-CC-:B----4-:R-:W-:Y:S02]  /*0f10*/  SHF.R.U64 R32, R22, R18.reuse, R9.reuse ;  /* 0x0000001216207219 */ /* 0x190fe40000001209 */
[----:B------:R-:W-:Y:S01]  /*0f20*/  SHF.R.U32.HI R7, RZ, R18, R9 ;  /* 0x00000012ff077219 */ /* 0x000fe20000011609 */
[----:B------:R-:W-:Y:S01]  /*0f30*/  IMAD.MOV.U32 R9, RZ, RZ, 0x1 ;  /* 0x00000001ff097424 */ /* 0x000fe200078e00ff */
[----:B------:R3:W4:Y:S03]  /*0f40*/  F2I.U32.TRUNC.NTZ R18, R8 ;  /* 0x0000000800127305 */ /* 0x000726000020f000 */
[----:B------:R-:W0:Y:S01]  /*0f50*/  LDC R25, c[0x0][0x648] ;  /* 0x00019200ff197b82 */ /* 0x000e220000000800 */
[-C--:B-1----:R-:W-:Y:S02]  /*0f60*/  SHF.L.U32 R6, R11, R24.reuse, RZ ;  /* 0x000000180b067219 */ /* 0x082fe400000006ff */
[----:B------:R-:W-:-:S02]  /*0f70*/  SHF.R.U64 R34, R32, R24, R7 ;  /* 0x0000001820227219 */ /* 0x000fc40000001207 */
[----:B------:R-:W-:Y:S02]  /*0f80*/  LOP3.LUT R13, RZ, R6, RZ, 0x33, !PT ;  /* 0x00000006ff0d7212 */ /* 0x000fe400078e33ff */
[-C--:B------:R-:W-:Y:S01]  /*0f90*/  SHF.R.U32.HI R7, RZ, R24.reuse, R7 ;  /* 0x00000018ff077219 */ /* 0x080fe20000011607 */
[----:B------:R-:W1:Y:S01]  /*0fa0*/  LDC R29, c[0x0][0x638] ;  /* 0x00018e00ff1d7b82 */ /* 0x000e620000000800 */
[----:B------:R-:W-:Y:S01]  /*0fb0*/  SHF.L.U32 R12, R9, R24, RZ ;  /* 0x00000018090c7219 */ /* 0x000fe200000006ff */
[----:B------:R-:W-:-:S06]  /*0fc0*/  IMAD.MOV.U32 R6, RZ, RZ, R34 ;  /* 0x000000ffff067224 */ /* 0x000fcc00078e0022 */
[----:B------:R-:W0:Y:S01]  /*0fd0*/  LDC R28, c[0x0][0x610] ;  /* 0x00018400ff1c7b82 */ /* 0x000e220000000800 */
[----:B---34-:R-:W-:Y:S05]  /*0fe0*/  @!P0 BRA `(.L_x_12) ;  /* 0x0000000000288947 */ /* 0x018fea0003800000 */
[----:B------:R-:W3:Y:S02]  /*0ff0*/  LDC R11, c[0x0][0x64c] ;  /* 0x00019300ff0b7b82 */ /* 0x000ee40000000800 */
[----:B---3--:R-:W-:-:S05]  /*1000*/  IADD3 R11, P0, R34, R11, RZ ;  /* 0x0000000b220b7210 */ /* 0x008fca0007f1e0ff */
[----:B------:R-:W-:-:S04]  /*1010*/  IMAD.X R19, RZ, RZ, R7, P0 ;  /* 0x000000ffff137224 */ /* 0x000fc800000e0607 */
[----:B------:R-:W-:-:S04]  /*1020*/  IMAD.WIDE.U32 R6, R19, R26, RZ ;  /* 0x0000001a13067225 */ /* 0x000fc800078e00ff */
[----:B------:R-:W-:-:S04]  /*1030*/  IMAD.WIDE.U32 R8, P0, R11, R27, R6 ;  /* 0x0000001b0b087225 */ /* 0x000fc80007800006 */
[----:B------:R-:W-:-:S04]  /*1040*/  IMAD.WIDE.U32 R6, R11, R26, RZ ;  /* 0x0000001a0b067225 */ /* 0x000fc800078e00ff */
[----:B------:R-:W-:Y:S01]  /*1050*/  IMAD.X R11, RZ, RZ, RZ, P0 ;  /* 0x000000ffff0b7224 */ /* 0x000fe200000e06ff */
[----:B------:R-:W-:Y:S01]  /*1060*/  IADD3 RZ, P0, R7, R8, RZ ;  /* 0x0000000807ff7210 */ /* 0x000fe20007f1e0ff */
[----:B------:R-:W-:-:S04]  /*1070*/  IMAD.MOV.U32 R10, RZ, RZ, R9 ;  /* 0x000000ffff0a7224 */ /* 0x000fc800078e0009 */
[----:B------:R-:W-:-:S08]  /*1080*/  IMAD.WIDE.U32.X R6, R19, R27, R10, P0 ;  /* 0x0000001b13067225 */ /* 0x000fd000000e040a */
.L_x_12:
[----:B0-----:R-:W-:Y:S01]  /*1090*/  SHF.R.U64 R6, R6, R25, R7 ;  /* 0x0000001906067219 */ /* 0x001fe20000001207 */
[----:B--2---:R-:W-:Y:S01]  /*10a0*/  VIADD R7, R21, 0xffffffff ;  /* 0xffffffff15077836 */ /* 0x004fe20000000000 */
[----:B------:R-:W-:Y:S01]  /*10b0*/  LOP3.LUT R13, R32, R13, RZ, 0xc0, !PT ;  /* 0x0000000d200d7212 */ /* 0x000fe200078ec0ff */
[----:B------:R-:W-:Y:S02]  /*10c0*/  IMAD.MOV R18, RZ, RZ, -R18 ;  /* 0x000000ffff127224 */ /* 0x000fe400078e0a12 */
[----:B------:R-:W-:Y:S01]  /*10d0*/  IMAD.MOV R8, RZ, RZ, -R6 ;  /* 0x000000ffff087224 */ /* 0x000fe200078e0a06 */
[----:B------:R-:W-:Y:S01]  /*10e0*/  LOP3.LUT R7, R22, R7, RZ, 0xc0, !PT ;  /* 0x0000000716077212 */ /* 0x000fe200078ec0ff */
[----:B------:R-:W-:Y:S02]  /*10f0*/  IMAD R12, R12, R6, R13 ;  /* 0x000000060c0c7224 */ /* 0x000fe400078e020d */
[----:B------:R-:W-:Y:S02]  /*1100*/  @P1 IMAD R3, R20, R18, R15 ;  /* 0x0000001214031224 */ /* 0x000fe400078e020f */
[----:B-1----:R-:W-:-:S02]  /*1110*/  IMAD R6, R8, R29, R34 ;  /* 0x0000001d08067224 */ /* 0x002fc400078e0222 */
[----:B------:R-:W-:Y:S02]  /*1120*/  IMAD R22, R12, R28, R3 ;  /* 0x0000001c0c167224 */ /* 0x000fe400078e0203 */
[----:B------:R-:W-:Y:S02]  /*1130*/  IMAD R7, R6, R21, R7 ;  /* 0x0000001506077224 */ /* 0x000fe400078e0207 */
[----:B------:R-:W-:Y:S02]  /*1140*/  IMAD.MOV.U32 R3, RZ, RZ, 0x1 ;  /* 0x00000001ff037424 */ /* 0x000fe400078e00ff */
[----:B------:R-:W-:Y:S01]  /*1150*/  IMAD.MOV.U32 R19, RZ, RZ, R30 ;  /* 0x000000ffff137224 */ /* 0x000fe200078e001e */
[----:B------:R-:W-:Y:S02]  /*1160*/  SEL R18, R7, R22, !P1 ;  /* 0x0000001607127207 */ /* 0x000fe40004800000 */
[----:B------:R-:W-:-:S07]  /*1170*/  SEL R22, R22, R7, !P1 ;  /* 0x0000000716167207 */ /* 0x000fce0004800000 */
.L_x_10:
[----:B------:R-:W-:Y:S05]  /*1180*/  @!P2 BRA `(.L_x_13) ;  /* 0x000000740058a947 */ /* 0x000fea0003800000 */
[----:B------:R-:W-:-:S13]  /*1190*/  ISETP.GT.U32.AND P0, PT, R31, 0x1, PT ;  /* 0x000000011f00780c */ /* 0x000fda0003f04070 */
[----:B------:R-:W-:Y:S05]  /*11a0*/  @P0 EXIT ;  /* 0x000000000000094d */ /* 0x000fea0003800000 */
.L_x_14:
[----:B------:R-:W-:-:S08]  /*11b0*/  NOP ;  /* 0x0000000000007918 */ /* 0x000fd00000000000 */
[----:B------:R-:W1:Y:S02]  /*11c0*/  USETMAXREG.TRY_ALLOC.CTAPOOL UP0, 0xe8 ;  /* 0x000000e8000079c8 */ /* 0x000e640008000600 */
[----:B-1----:R-:W-:-:S13]  /*11d0*/  PLOP3.LUT P0, PT, PT, PT, UP0, 0x80, 0x0 ;  /* 0x000000000000781c */ /* 0x002fda0003f0f008 */
[----:B------:R-:W-:Y:S05]  /*11e0*/  @!P0 BRA `(.L_x_14) ;  /* 0xfffffffc00f08947 */ /* 0x000fea000383ffff */
[----:B------:R-:W-:-:S13]  /*11f0*/  LOP3.LUT P0, RZ, R3, 0xff, RZ, 0xc0, !PT ;  /* 0x000000ff03ff7812 */ /* 0x000fda000780c0ff */
[----:B------:R-:W-:Y:S05]  /*1200*/  @!P0 EXIT ;  /* 0x000000000000894d */ /* 0x000fea0003800000 */
[----:B------:R-:W2:Y:S01]  /*1210*/  LDL.64 R8, [R1] ;  /* 0x0000000001087983 */ /* 0x000ea20000100a00 */
[----:B------:R-:W-:Y:S01]  /*1220*/  SHF.R.S32.HI R3, RZ, 0x1f, R4 ;  /* 0x0000001fff037819 */ /* 0x000fe20000011404 */
[----:B------:R-:W1:Y:S01]  /*1230*/  S2UR UR4, SR_CgaCtaId ;  /* 0x00000000000479c3 */ /* 0x000e620000008800 */
[----:B------:R-:W-:Y:S01]  /*1240*/  UMOV UR40, 0x400 ;  /* 0x0000040000287882 */ /* 0x000fe20000000000 */
[----:B------:R-:W-:Y:S01]  /*1250*/  UISETP.LT.AND UP0, UPT, UR38, 0x1, UPT ;  /* 0x000000012600788c */ /* 0x000fe2000bf01270 */
[CC--:B------:R-:W-:Y:S01]  /*1260*/  LEA.HI R5, R3.reuse, R4.reuse, RZ, 0x2 ;  /* 0x0000000403057211 */ /* 0x0c0fe200078f10ff */
[----:B------:R-:W-:Y:S01]  /*1270*/  UIADD3 UR5, UR43, -0x1, URZ ;  /* 0xffffffff2b057890 */ /* 0x000fe2000fffe03f */
[----:B------:R-:W-:Y:S01]  /*1280*/  LEA.HI R3, R3, R4, RZ, 0x5 ;  /* 0x0000000403037211 */ /* 0x000fe200078f28ff */
[----:B------:R-:W-:Y:S01]  /*1290*/  USEL UR42, UR38, 0x1, UP0 ;  /* 0x00000001262a7887 */ /* 0x000fe20008000000 */
[--C-:B------:R-:W-:Y:S01]  /*12a0*/  SHF.R.S32.HI R82, RZ, 0x2, R5.reuse ;  /* 0x00000002ff527819 */ /* 0x100fe20000011405 */
[----:B------:R-:W3:Y:S01]  /*12b0*/  LDC R86, c[0x0][0x658] ;  /* 0x00019600ff567b82 */ /* 0x000ee20000000800 */
[----:B------:R-:W-:Y:S01]  /*12c0*/  SHF.R.S32.HI R7, RZ, 0x1f, R5 ;  /* 0x0000001fff077819 */ /* 0x000fe20000011405 */
[----:B------:R-:W-:Y:S01]  /*12d0*/  UISETP.NE.AND UP0, UPT, UR5, URZ, UPT ;  /* 0x0000003f0500728c */ /* 0x000fe2000bf05270 */
[----:B------:R-:W-:Y:S01]  /*12e0*/  SHF.R.S32.HI R3, RZ, 0x5, R3 ;  /* 0x00000005ff037819 */ /* 0x000fe20000011403 */
[----:B------:R-:W-:Y:S01]  /*12f0*/  ULDC UR8, c[0x0][0x284] ;  /* 0x0000a10000087ab9 */ /* 0x000fe20000000800 */
[----:B------:R-:W-:Y:S01]  /*1300*/  LEA.HI R7, R7, R82, RZ, 0x3 ;  /* 0x0000005207077211 */ /* 0x000fe200078f18ff */
[----:B------:R-:W-:Y:S01]  /*1310*/  USEL UR7, URZ, 0x1, UP0 ;  /* 0x000000013f077887 */ /* 0x000fe20008000000 */
[----:B------:R-:W-:Y:S01]  /*1320*/  LOP3.LUT R5, R5, 0xfffffffc, RZ, 0xc0, !PT ;  /* 0xfffffffc05057812 */ /* 0x000fe200078ec0ff */
[----:B------:R-:W4:Y:S01]  /*1330*/  LDC.64 R88, c[0x0][0x5c8] ;  /* 0x00017200ff587b82 */ /* 0x000f220000000a00 */
[----:B------:R-:W-:Y:S01]  /*1340*/  LOP3.LUT R7, R7, 0xfffffff8, RZ, 0xc0, !PT ;  /* 0xfffffff807077812 */ /* 0x000fe200078ec0ff */
[----:B------:R-:W-:Y:S01]  /*1350*/  USHF.L.U32 UR39, UR38, 0x1, URZ ;  /* 0x0000000126277899 */ /* 0x000fe2000800063f */
[----:B------:R-:W-:Y:S01]  /*1360*/  LOP3.LUT R93, R23, 0x1, RZ, 0xfc, !PT ;  /* 0x00000001175d7812 */ /* 0x000fe200078efcff */
[----:B------:R-:W-:Y:S01]  /*1370*/  IMAD.IADD R5, R4, 0x1, -R5 ;  /* 0x0000000104057824 */ /* 0x000fe200078e0a05 */
[----:B------:R-:W-:Y:S01]  /*1380*/  UIADD3 UR42, -UR42, UR38, URZ ;  /* 0x000000262a2a7290 */ /* 0x000fe2000fffe13f */
[----:B------:R-:W-:-:S02]  /*1390*/  IMAD.IADD R82, R82, 0x1, -R7 ;  /* 0x0000000152527824 */ /* 0x000fc400078e0a07 */
[----:B------:R-:W0:Y:S01]  /*13a0*/  LDC R6, c[0x0][0x288] ;  /* 0x0000a200ff067b82 */ /* 0x000e220000000800 */
[----:B-1----:R-:W-:Y:S01]  /*13b0*/  ULEA UR40, UR4, UR40, 0x18 ;  /* 0x0000002804287291 */ /* 0x002fe2000f8ec03f */
[--C-:B------:R-:W-:Y:S01]  /*13c0*/  IMAD R92, R3, -0x10, -R82.reuse ;  /* 0xfffffff0035c7824 */ /* 0x100fe200078e0a52 */
[--C-:B------:R-:W-:Y:S01]  /*13d0*/  SHF.R.S32.HI R83, RZ, 0x1f, R82.reuse ;  /* 0x0000001fff537819 */ /* 0x100fe20000011452 */
[----:B------:R-:W-:Y:S01]  /*13e0*/  USHF.L.U32 UR4, UR5, 0x3, URZ ;  /* 0x0000000305047899 */ /* 0x000fe2000800063f */
[----:B------:R-:W-:Y:S01]  /*13f0*/  IMAD.MOV.U32 R7, RZ, RZ, 0x1 ;  /* 0x00000001ff077424 */ /* 0x000fe200078e00ff */
[----:B------:R-:W-:Y:S01]  /*1400*/  UIADD3 UR5, UR40, 0x14180, URZ ;  /* 0x0001418028057890 */ /* 0x000fe2000fffe03f */
[----:B------:R-:W-:Y:S01]  /*1410*/  IMAD.SHL.U32 R84, R5, 0x2, RZ ;  /* 0x0000000205547824 */ /* 0x000fe200078e00ff */
[----:B------:R-:W-:Y:S01]  /*1420*/  UIADD3 UR6, UR40, 0x180, URZ ;  /* 0x0000018028067890 */ /* 0x000fe2000fffe03f */
[----:B------:R-:W-:Y:S01]  /*1430*/  IMAD.WIDE R82, R3, 0x10, R82 ;  /* 0x0000001003527825 */ /* 0x000fe200078e0252 */
[----:B------:R-:W-:-:S02]  /*1440*/  USHF.R.U32.HI UR5, URZ, 0x4, UR5 ;  /* 0x000000043f057899 */ /* 0x000fc40008011605 */
[----:B------:R-:W-:Y:S01]  /*1450*/  USHF.R.U32.HI UR6, URZ, 0x4, UR6 ;  /* 0x000000043f067899 */ /* 0x000fe20008011606 */
[----:B------:R-:W-:Y:S01]  /*1460*/  IMAD.MOV.U32 R3, RZ, RZ, -0x1 ;  /* 0xffffffffff037424 */ /* 0x000fe200078e00ff */
[----:B------:R-:W-:Y:S01]  /*1470*/  UIADD3 UR41, UR40, 0x60, URZ ;  /* 0x0000006028297890 */ /* 0x000fe2000fffe03f */
[----:B------:R-:W-:Y:S01]  /*1480*/  IMAD.U32 R94, RZ, RZ, UR7 ;  /* 0x00000007ff5e7e24 */ /* 0x000fe2000f8e00ff */
[----:B------:R-:W-:Y:S01]  /*1490*/  ULOP3.LUT UR4, UR4, 0x8, URZ, 0xc0, !UPT ;  /* 0x0000000804047892 */ /* 0x000fe2000f8ec03f */
[C---:B----4-:R-:W-:Y:S01]  /*14a0*/  SHF.L.U64.HI R87, R88.reuse, 0x3, R89 ;  /* 0x0000000358577819 */ /* 0x050fe20000010259 */
[----:B------:R-:W-:Y:S01]  /*14b0*/  ULOP3.LUT UR5, UR5, 0x3fff, URZ, 0xc0, !UPT ;  /* 0x00003fff05057892 */ /* 0x000fe2000f8ec03f */
[-C--:B---3--:R-:W-:Y:S01]  /*14c0*/  SHF.L.U32 R3, R3, R86.reuse, RZ ;  /* 0x0000005603037219 */ /* 0x088fe200000006ff */
[----:B------:R-:W-:Y:S01]  /*14d0*/  ULOP3.LUT UR6, UR6, 0x3fff, URZ, 0xc0, !UPT ;  /* 0x00003fff06067892 */ /* 0x000fe2000f8ec03f */
[----:B------:R-:W-:Y:S01]  /*14e0*/  SHF.L.U32 R86, R7, R86, RZ ;  /* 0x0000005607567219 */ /* 0x000fe200000006ff */
[----:B------:R-:W-:Y:S01]  /*14f0*/  IMAD.SHL.U32 R88, R88, 0x8, RZ ;  /* 0x0000000858587824 */ /* 0x000fe200078e00ff */
[----:B------:R-:W-:Y:S01]  /*1500*/  LOP3.LUT R91, RZ, R3, RZ, 0x33, !PT ;  /* 0x00000003ff5b7212 */ /* 0x000fe200078e33ff */
[----:B0-----:R-:W-:Y:S01]  /*1510*/  IMAD R89, R5, -0x2, R6 ;  /* 0xfffffffe05597824 */ /* 0x001fe200078e0206 */
[----:B------:R-:W-:Y:S01]  /*1520*/  SHF.R.S32.HI R85, RZ, 0x1f, R84 ;  /* 0x0000001fff557819 */ /* 0x000fe20000011454 */
[----:B------:R-:W-:Y:S01]  /*1530*/  VIADD R92, R92, UR8 ;  /* 0x000000085c5c7c36 */ /* 0x000fe20008000000 */
[----:B------:R-:W-:-:S02]  /*1540*/  ULEA UR43, UR43, UR41, 0x3 ;  /* 0x000000292b2b7291 */ /* 0x000fc4000f8e183f */
[----:B------:R-:W-:Y:S02]  /*1550*/  ULOP3.LUT UR44, UR4, 0x8, URZ, 0x3c, !UPT ;  /* 0x00000008042c7892 */ /* 0x000fe4000f8e3c3f */
[----:B------:R-:W-:Y:S02]  /*1560*/  ULOP3.LUT UR45, UR4, 0x18, URZ, 0x3c, !UPT ;  /* 0x00000018042d7892 */ /* 0x000fe4000f8e3c3f */
[----:B------:R-:W-:Y:S02]  /*1570*/  ULOP3.LUT UR46, UR5, 0x10000, URZ, 0xfc, !UPT ;  /* 0x00010000052e7892 */ /* 0x000fe4000f8efc3f */
[----:B------:R-:W-:Y:S01]  /*1580*/  ULOP3.LUT UR47, UR6, 0x10000, URZ, 0xfc, !UPT ;  /* 0x00010000062f7892 */ /* 0x000fe2000f8efc3f */
[----:B--2---:R-:W-:-:S11]  /*1590*/  SHF.L.U64.HI R90, R8, 0x1, R0 ;  /* 0x00000001085a7819 */ /* 0x004fd60000010200 */
.L_x_146:
[----:B------:R-:W-:-:S04]  /*15a0*/  SHF.L.U32 R0, R94, 0x1f, RZ ;  /* 0x0000001f5e007819 */ /* 0x000fc800000006ff */
[----:B------:R-:W0:Y:S02]  /*15b0*/  SYNCS.PHASECHK.TRANS64.TRYWAIT P0, [UR43+-0x8], R0 ;  /* 0xfffff800ff0075a7 */ /* 0x000e24000800016b */
[----:B0--3--:R-:W-:Y:S05]  /*15c0*/  @!P0 BRA `(.L_x_15) ;  /* 0x0000008000848947 */ /* 0x009fea0003800000 */
.L_x_169:
[----:B------:R-:W-:Y:S02]  /*15d0*/  ULDC UR4, c[0x0][0x28c] ;  /* 0x0000a30000047ab9 */ /* 0x000fe40000000800 */
[----:B------:R-:W-:-:S13]  /*15e0*/  ISETP.LT.AND P0, PT, RZ, UR4, PT ;  /* 0x00000004ff007c0c */ /* 0x000fda000bf01270 */
[----:B------:R-:W-:Y:S05]  /*15f0*/  @P0 BRA `(.L_x_16) ;  /* 0x0000000000400947 */ /* 0x000fea0003800000 */
[----:B0-----:R-:W-:Y:S01]  /*1600*/  MOV R0, 0x0 ;  /* 0x0000000000007802 */ /* 0x001fe20000000f00 */
[----:B------:R-:W-:Y:S01]  /*1610*/  ULDC.64 UR4, c[0x4][0x68] ;  /* 0x01001a0000047ab9 */ /* 0x000fe20000000a00 */
[----:B------:R-:W-:Y:S01]  /*1620*/  ULDC.64 UR6, c[0x4][0x8] ;  /* 0x0100020000067ab9 */ /* 0x000fe20000000a00 */
[----:B------:R-:W-:Y:S01]  /*1630*/  IMAD.U32 R4, RZ, RZ, UR4 ;  /* 0x00000004ff047e24 */ /* 0x000fe2000f8e00ff */
[----:B------:R0:W1:Y:S01]  /*1640*/  LDC.64 R14, c[0x4][R0] ;  /* 0x01000000000e7b82 */ /* 0x0000620000000a00 */
[----:B------:R-:W-:Y:S01]  /*1650*/  IMAD.U32 R5, RZ, RZ, UR5 ;  /* 0x00000005ff057e24 */ /* 0x000fe2000f8e00ff */
[----:B------:R-:W-:Y:S01]  /*1660*/  ULDC.64 UR4, c[0x4][0x70] ;  /* 0x01001c0000047ab9 */ /* 0x000fe20000000a00 */
[----:B------:R-:W-:Y:S02]  /*1670*/  IMAD.U32 R10, RZ, RZ, UR6 ;  /* 0x00000006ff0a7e24 */ /* 0x000fe4000f8e00ff */
[----:B------:R-:W-:Y:S02]  /*1680*/  IMAD.U32 R6, RZ, RZ, UR4 ;  /* 0x00000004ff067e24 */ /* 0x000fe4000f8e00ff */
[----:B------:R-:W-:-:S02]  /*1690*/  IMAD.U32 R7, RZ, RZ, UR5 ;  /* 0x00000005ff077e24 */ /* 0x000fc4000f8e00ff */
[----:B------:R-:W-:Y:S02]  /*16a0*/  IMAD.U32 R11, RZ, RZ, UR7 ;  /* 0x00000007ff0b7e24 */ /* 0x000fe4000f8e00ff */
[----:B------:R-:W-:Y:S02]  /*16b0*/  IMAD.MOV.U32 R8, RZ, RZ, 0x1e1 ;  /* 0x000001e1ff087424 */ /* 0x000fe400078e00ff */
[----:B------:R-:W-:Y:S02]  /*16c0*/  IMAD.MOV.U32 R12, RZ, RZ, 0x1 ;  /* 0x00000001ff0c7424 */ /* 0x000fe400078e00ff */
[----:B0-----:R-:W-:-:S07]  /*16d0*/  IMAD.MOV.U32 R13, RZ, RZ, RZ ;  /* 0x000000ffff0d7224 */ /* 0x001fce00078e00ff */
[----:B------:R-:W-:-:S07]  /*16e0*/  LEPC R20, `(.L_x_16) ;  /* 0x000000001014794e */ /* 0x000fce0000000000 */
[----:B-1---5:R-:W-:Y:S05]  /*16f0*/  CALL.ABS.NOINC R14 ;  /* 0x000000000e007343 */ /* 0x022fea0003c00000 */
.L_x_16:
[----:B------:R-:W-:-:S13]  /*1700*/  ISETP.NE.AND P0, PT, R93, 0x3, PT ;  /* 0x000000035d00780c */ /* 0x000fda0003f05270 */
[----:B------:R-:W-:Y:S05]  /*1710*/  @!P0 BRA `(.L_x_17) ;  /* 0x0000000000048947 */ /* 0x000fea0003800000 */
[----:B------:R-:W-:Y:S01]  /*1720*/  BPT.TRAP 0x1 ;  /* 0x000000040000795c */ /* 0x000fe20000300000 */
.L_x_17:
[----:B0-----:R-:W-:Y:S02]  /*1730*/  IMAD.U32 R3, RZ, RZ, UR36 ;  /* 0x00000024ff037e24 */ /* 0x001fe4000f8e00ff */
[----:B------:R-:W-:-:S03]  /*1740*/  IMAD.U32 R0, RZ, RZ, UR37 ;  /* 0x00000025ff007e24 */ /* 0x000fc6000f8e00ff */
[----:B------:R-:W-:Y:S02]  /*1750*/  LEA R3, R3, UR40, 0x3 ;  /* 0x0000002803037c11 */ /* 0x000fe4000f8e18ff */
[----:B------:R-:W-:-:S04]  /*1760*/  SHF.L.U32 R0, R0, 0x1f, RZ ;  /* 0x0000001f00007819 */ /* 0x000fc800000006ff */
[----:B------:R0:W1:Y:S01]  /*1770*/  SYNCS.PHASECHK.TRANS64.TRYWAIT P1, [R3+URZ], R0 ;  /* 0x00000000030075a7 */ /* 0x000062000802017f */
[----:B------:R-:W-:Y:S05]  /*1780*/  @!P0 BRA `(.L_x_18) ;  /* 0x0000000000048947 */ /* 0x000fea0003800000 */
[----:B------:R-:W-:Y:S01]  /*1790*/  BPT.TRAP 0x1 ;  /* 0x000000040000795c */ /* 0x000fe20000300000 */
.L_x_18:
[----:B-1----:R-:W-:Y:S05]  /*17a0*/  @P1 BRA `(.L_x_19) ;  /* 0x0000000000081947 */ /* 0x002fea0003800000 */
[----:B------:R-:W1:Y:S02]  /*17b0*/  SYNCS.PHASECHK.TRANS64.TRYWAIT P1, [R3+URZ], R0 ;  /* 0x00000000030075a7 */ /* 0x000e64000802017f */
[----:B-1----:R-:W-:Y:S05]  /*17c0*/  @!P1 BRA `(.L_x_20) ;  /* 0x00000080001c9947 */ /* 0x002fea0003800000 */
.L_x_19:
[----:B------:R-:W-:Y:S05]  /*17d0*/  WARPSYNC.ALL ;  /* 0x0000000000007948 */ /* 0x000fea0003800000 */
[----:B------:R-:W-:Y:S01]  /*17e0*/  ULEA UR9, UR36, UR47, 0xa ;  /* 0x0000002f24097291 */ /* 0x000fe2000f8e503f */
[----:B------:R-:W-:Y:S01]  /*17f0*/  WARPGROUP.ARRIVE ;  /* 0x00000000000079c5 */ /* 0x000fe20000000000 */
[----:B------:R-:W-:Y:S01]  /*1800*/  UIMAD UR8, UR36, 0x700, UR46 ;  /* 0x00000700240878a4 */ /* 0x000fe2000f8e022e */
[----:B01----:R-:W-:Y:S01]  /*1810*/  IMAD.U32 R0, RZ, RZ, UR42 ;  /* 0x0000002aff007e24 */ /* 0x003fe2000f8e00ff */
[----:B------:R-:W-:Y:S01]  /*1820*/  UMOV UR5, 0x40000040 ;  /* 0x4000004000057882 */ /* 0x000fe20000000000 */
[----:B------:R-:W-:Y:S01]  /*1830*/  UMOV UR7, 0x40000040 ;  /* 0x4000004000077882 */ /* 0x000fe20000000000 */
[----:B------:R-:W-:Y:S01]  /*1840*/  UIADD3 UR10, UR8, 0x80, URZ ;  /* 0x00000080080a7890 */ /* 0x000fe2000fffe03f */
[----:B------:R-:W-:-:S02]  /*1850*/  UMOV UR4, UR9 ;  /* 0x0000000900047c82 */ /* 0x000fc40008000000 */
[----:B------:R-:W-:Y:S01]  /*1860*/  UMOV UR6, UR8 ;  /* 0x0000000800067c82 */ /* 0x000fe20008000000 */
[----:B------:R-:W-:Y:S01]  /*1870*/  UIADD3 UR11, UR8, 0x100, URZ ;  /* 0x00000100080b7890 */ /* 0x000fe2000fffe03f */
[----:B------:R-:W-:Y:S01]  /*1880*/  HGMMA.64x16x16.F32 R72, gdesc[UR4], RZ, !UPT, gsb0 ;  /* 0x00200000044879f0 */ /* 0x000fe2000c0008ff */
[----:B------:R-:W-:Y:S01]  /*1890*/  UMOV UR7, 0x40000040 ;  /* 0x4000004000077882 */ /* 0x000fe20000000000 */
[----:B------:R-:W-:Y:S01]  /*18a0*/  UMOV UR6, UR10 ;  /* 0x0000000a00067c82 */ /* 0x000fe20008000000 */
[----:B------:R-:W-:Y:S01]  /*18b0*/  UIADD3 UR12, UR8, 0x180, URZ ;  /* 0x00000180080c7890 */ /* 0x000fe2000fffe03f */
[----:B------:R-:W-:Y:S01]  /*18c0*/  ISETP.GE.AND P1, PT, R0, 0x1, PT ;  /* 0x000000010000780c */ /* 0x000fe20003f26270 */
[----:B------:R-:W-:Y:S01]  /*18d0*/  UIADD3 UR10, UR8, 0x200, URZ ;  /* 0x00000200080a7890 */ /* 0x000fe2000fffe03f */
[----:B------:R-:W-:Y:S02]  /*18e0*/  WARPGROUP.DEPBAR.LE gsb0, 0x0 ;  /* 0x00008000000079c5 */ /* 0x000fe40000010000 */
[----:B------:R-:W-:-:S06]  /*18f0*/  WARPGROUP.ARRIVE ;  /* 0x00000000000079c5 */ /* 0x000fcc0000000000 */
[----:B------:R-:W-:Y:S01]  /*1900*/  HGMMA.64x16x16.F32 R64, gdesc[UR4], RZ, !UPT, gsb0 ;  /* 0x00200000044079f0 */ /* 0x000fe2000c0008ff */
[----:B------:R-:W-:Y:S01]  /*1910*/  UMOV UR6, UR11 ;  /* 0x0000000b00067c82 */ /* 0x000fe20008000000 */
[----:B------:R-:W-:Y:S01]  /*1920*/  UMOV UR7, 0x40000040 ;  /* 0x4000004000077882 */ /* 0x000fe20000000000 */
        /* <DEDUP_REMOVED lines=28> */
[----:B------:R-:W-:Y:S02]  /*1af0*/  UIADD3 UR4, UR9, 0x2, URZ ;  /* 0x0000000209047890 */ /* 0x000fe4000fffe03f */
[----:B------:R-:W-:Y:S01]  /*1b00*/  UIADD3 UR6, UR8, 0x2, URZ ;  /* 0x0000000208067890 */ /* 0x000fe2000fffe03f */
[----:B------:R-:W-:Y:S01]  /*1b10*/  UMOV UR5, 0x40000040 ;  /* 0x4000004000057882 */ /* 0x000fe20000000000 */
[----:B------:R-:W-:Y:S01]  /*1b20*/  UMOV UR7, 0x40000040 ;  /* 0x4000004000077882 */ /* 0x000fe20000000000 */
[----:B------:R-:W-:Y:S02]  /*1b30*/  WARPGROUP.DEPBAR.LE gsb0, 0x0 ;  /* 0x00008000000079c5 */ /* 0x000fe40000010000 */
[----:B------:R-:W-:-:S06]  /*1b40*/  WARPGROUP.ARRIVE ;  /* 0x00000000000079c5 */ /* 0x000fcc0000000000 */
[----:B------:R-:W-:Y:S01]  /*1b50*/  HGMMA.64x16x16.F32 R72, gdesc[UR4], R72, gsb0 ;  /* 0x00200000044879f0 */ /* 0x000fe20008000848 */
[----:B------:R-:W-:Y:S01]  /*1b60*/  UMOV UR6, UR10 ;  /* 0x0000000a00067c82 */ /* 0x000fe20008000000 */
[----:B------:R-:W-:Y:S01]  /*1b70*/  UMOV UR7, 0x40000040 ;  /* 0x4000004000077882 */ /* 0x000fe20000000000 */
[----:B------:R-:W-:Y:S01]  /*1b80*/  UIADD3 UR10, UR8, 0x202, URZ ;  /* 0x00000202080a7890 */ /* 0x000fe2000fffe03f */
        /* <DEDUP_REMOVED lines=244> */
[----:B------:R-:W-:Y:S02]  /*2ad0*/  WARPGROUP.DEPBAR.LE gsb0, 0x0 ;  /* 0x00008000000079c5 */ /* 0x000fe40000010000 */
[----:B------:R-:W-:-:S06]  /*2ae0*/  WARPGROUP.ARRIVE ;  /* 0x00000000000079c5 */ /* 0x000fcc0000000000 */
[----:B------:R-:W-:Y:S01]  /*2af0*/  HGMMA.64x16x16.F32 R24, gdesc[UR4], R24, gsb0 ;  /* 0x00200000041879f0 */ /* 0x000fe20008000818 */
[----:B------:R-:W-:Y:S02]  /*2b00*/  UIADD3 UR4, UR9, 0x206, URZ ;  /* 0x0000020609047890 */ /* 0x000fe4000fffe03f */
[----:B------:R-:W-:Y:S01]  /*2b10*/  UIADD3 UR6, UR8, 0x386, URZ ;  /* 0x0000038608067890 */ /* 0x000fe2000fffe03f */
[----:B------:R-:W-:Y:S01]  /*2b20*/  UMOV UR5, 0x40000040 ;  /* 0x4000004000057882 */ /* 0x000fe20000000000 */
        /* <DEDUP_REMOVED lines=13> */
[----:B------:R-:W-:Y:S02]  /*2c00*/  UIADD3 UR10, UR8, 0x606, URZ ;  /* 0x00000606080a7890 */ /* 0x000fe4000fffe03f */
        /* <DEDUP_REMOVED lines=23> */
[----:B------:R-:W-:Y:S03]  /*2d80*/  HGMMA.64x16x16.F32 R24, gdesc[UR4], R24, gsb0 ;  /* 0x00200000041879f0 */ /* 0x000fe60008000818 */
[----:B------:R-:W-:Y:S02]  /*2d90*/  WARPGROUP.DEPBAR.LE gsb0, 0x0 ;  /* 0x00008000000079c5 */ /* 0x000fe40000010000 */
[----:B------:R-:W-:Y:S05]  /*2da0*/  @!P1 BRA `(.L_x_21) ;  /* 0x0000001800009947 */ /* 0x000fea0003800000 */
[----:B------:R-:W-:Y:S01]  /*2db0*/  UIADD3 UR5, UR36, 0x1, URZ ;  /* 0x0000000124057890 */ /* 0x000fe2000fffe03f */
[----:B------:R-:W-:-:S03]  /*2dc0*/  IMAD.U32 R0, RZ, RZ, UR42 ;  /* 0x0000002aff007e24 */ /* 0x000fc6000f8e00ff */
[----:B------:R-:W-:-:S04]  /*2dd0*/  UISETP.NE.AND UP0, UPT, UR5, 0x5, UPT ;  /* 0x000000050500788c */ /* 0x000fc8000bf05270 */
[----:B------:R-:W-:Y:S02]  /*2de0*/  USEL UR4, URZ, 0x1, UP0 ;  /* 0x000000013f047887 */ /* 0x000fe40008000000 */
[----:B------:R-:W-:Y:S02]  /*2df0*/  USEL UR5, UR5, URZ, UP0 ;  /* 0x0000003f05057287 */ /* 0x000fe40008000000 */
[----:B------:R-:W-:-:S06]  /*2e00*/  ULOP3.LUT UR4, UR37, UR4, URZ, 0x3c, !UPT ;  /* 0x0000000425047292 */ /* 0x000fcc000f8e3c3f */
[----:B------:R-:W-:Y:S01]  /*2e10*/  IMAD.U32 R5, RZ, RZ, UR4 ;  /* 0x00000004ff057e24 */ /* 0x000fe2000f8e00ff */
[----:B------:R-:W-:-:S06]  /*2e20*/  UMOV UR4, UR36 ;  /* 0x0000002400047c82 */ /* 0x000fcc0008000000 */
.L_x_28:
[----:B01----:R-:W-:Y:S05]  /*2e30*/  @!P0 BRA `(.L_x_22) ;  /* 0x0000000000048947 */ /* 0x003fea0003800000 */
[----:B------:R-:W-:Y:S01]  /*2e40*/  BPT.TRAP 0x1 ;  /* 0x000000040000795c */ /* 0x000fe20000300000 */
.L_x_22:
[----:B------:R-:W-:Y:S01]  /*2e50*/  ULEA UR6, UR5, UR40, 0x3 ;  /* 0x0000002805067291 */ /* 0x000fe2000f8e183f */
[----:B------:R-:W-:-:S08]  /*2e60*/  SHF.L.U32 R3, R5, 0x1f, RZ ;  /* 0x0000001f05037819 */ /* 0x000fd000000006ff */
[----:B------:R0:W1:Y:S01]  /*2e70*/  SYNCS.PHASECHK.TRANS64.TRYWAIT P1, [UR6], R3 ;  /* 0x00000003ff0075a7 */ /* 0x0000620008020146 */
[----:B------:R-:W-:Y:S05]  /*2e80*/  @!P0 BRA `(.L_x_23) ;  /* 0x0000000000048947 */ /* 0x000fea0003800000 */
[----:B------:R-:W-:Y:S01]  /*2e90*/  BPT.TRAP 0x1 ;  /* 0x000000040000795c */ /* 0x000fe20000300000 */
.L_x_23:
[----:B-1----:R-:W-:Y:S05]  /*2ea0*/  @P1 BRA `(.L_x_24) ;  /* 0x0000000000081947 */ /* 0x002fea0003800000 */
[----:B------:R-:W1:Y:S02]  /*2eb0*/  SYNCS.PHASECHK.TRANS64.TRYWAIT P1, [UR6], R3 ;  /* 0x00000003ff0075a7 */ /* 0x000e640008020146 */
[----:B-1----:R-:W-:Y:S05]  /*2ec0*/  @!P1 BRA `(.L_x_25) ;  /* 0x0000006800709947 */ /* 0x002fea0003800000 */
.L_x_24:
[----:B------:R-:W-:Y:S01]  /*2ed0*/  ULEA UR7, UR5, UR47, 0xa ;  /* 0x0000002f05077291 */ /* 0x000fe2000f8e503f */
[----:B------:R-:W-:Y:S01]  /*2ee0*/  WARPGROUP.ARRIVE ;  /* 0x00000000000079c5 */ /* 0x000fe20000000000 */
[----:B------:R-:W-:Y:S01]  /*2ef0*/  UIMAD UR6, UR5, 0x700, UR46 ;  /* 0x00000700050678a4 */ /* 0x000fe2000f8e022e */
[----:B------:R-:W-:Y:S01]  /*2f00*/  UMOV UR9, 0x40000040 ;  /* 0x4000004000097882 */ /* 0x000fe20000000000 */
[----:B------:R-:W-:Y:S02]  /*2f10*/  UMOV UR11, 0x40000040 ;  /* 0x40000040000b7882 */ /* 0x000fe40000000000 */
[----:B------:R-:W-:Y:S01]  /*2f20*/  UIADD3 UR12, UR6, 0x80, URZ ;  /* 0x00000080060c7890 */ /* 0x000fe2000fffe03f */
[----:B------:R-:W-:Y:S02]  /*2f30*/  UMOV UR8, UR7 ;  /* 0x0000000700087c82 */ /* 0x000fe40008000000 */
[----:B------:R-:W-:Y:S01]  /*2f40*/  UMOV UR10, UR6 ;  /* 0x00000006000a7c82 */ /* 0x000fe20008000000 */
[----:B------:R-:W-:Y:S01]  /*2f50*/  UIADD3 UR13, UR6, 0x100, URZ ;  /* 0x00000100060d7890 */ /* 0x000fe2000fffe03f */
[----:B------:R-:W-:Y:S01]  /*2f60*/  HGMMA.64x16x16.F32 R72, gdesc[UR8], R72, gsb0 ;  /* 0x00200000084879f0 */ /* 0x000fe20008000848 */
[----:B------:R-:W-:Y:S01]  /*2f70*/  UMOV UR11, 0x40000040 ;  /* 0x40000040000b7882 */ /* 0x000fe20000000000 */
[----:B------:R-:W-:Y:S01]  /*2f80*/  UMOV UR10, UR12 ;  /* 0x0000000c000a7c82 */ /* 0x000fe20008000000 */
[----:B------:R-:W-:-:S02]  /*2f90*/  UIADD3 UR14, UR6, 0x180, URZ ;  /* 0x00000180060e7890 */ /* 0x000fc4000fffe03f */
        /* <DEDUP_REMOVED lines=334> */
[----:B------:R-:W-:Y:S01]  /*4480*/  BPT.TRAP 0x1 ;  /* 0x000000040000795c */ /* 0x000fe20000300000 */
.L_x_26:
[----:B------:R-:W-:Y:S01]  /*4490*/  ULEA UR6, UR4, UR40, 0x3 ;  /* 0x0000002804067291 */ /* 0x000fe2000f8e183f */
[----:B------:R-:W-:-:S03]  /*44a0*/  ISETP.GT.U32.AND P1, PT, R23, 0x1, PT ;  /* 0x000000011700780c */ /* 0x000fc60003f24070 */
[----:B------:R-:W-:-:S04]  /*44b0*/  UIADD3 UR6, UR6, 0x28, URZ ;  /* 0x0000002806067890 */ /* 0x000fc8000fffe03f */
[----:B------:R-:W-:-:S09]  /*44c0*/  UPRMT UR6, URZ, 0x654, UR6 ;  /* 0x000006543f067896 */ /* 0x000fd20008000006 */
[----:B------:R-:W-:Y:S01]  /*44d0*/  SYNCS.ARRIVE.TRANS64.RED.A1T0 RZ, [UR6], RZ ;  /* 0x000000ffffff79a7 */ /* 0x000fe20008100406 */
[----:B------:R-:W-:Y:S05]  /*44e0*/  @P1 BRA `(.L_x_27) ;  /* 0x0000000000041947 */ /* 0x000fea0003800000 */
[----:B------:R-:W-:Y:S01]  /*44f0*/  BPT.TRAP 0x1 ;  /* 0x000000040000795c */ /* 0x000fe20000300000 */
.L_x_27:
[----:B------:R-:W-:Y:S01]  /*4500*/  UIADD3 UR5, UR5, 0x1, URZ ;  /* 0x0000000105057890 */ /* 0x000fe2000fffe03f */
[C---:B------:R-:W-:Y:S01]  /*4510*/  ISETP.GT.AND P1, PT, R0.reuse, 0x1, PT ;  /* 0x000000010000780c */ /* 0x040fe20003f24270 */
[----:B------:R-:W-:Y:S01]  /*4520*/  UIADD3 UR4, UR4, 0x1, URZ ;  /* 0x0000000104047890 */ /* 0x000fe2000fffe03f */
[----:B------:R-:W-:Y:S01]  /*4530*/  VIADD R0, R0, 0xffffffff ;  /* 0xffffffff00007836 */ /* 0x000fe20000000000 */
[----:B------:R-:W-:Y:S02]  /*4540*/  UISETP.NE.AND UP0, UPT, UR5, 0x5, UPT ;  /* 0x000000050500788c */ /* 0x000fe4000bf05270 */
[----:B------:R-:W-:Y:S02]  /*4550*/  UISETP.NE.AND UP1, UPT, UR4, 0x5, UPT ;  /* 0x000000050400788c */ /* 0x000fe4000bf25270 */
[----:B------:R-:W-:Y:S02]  /*4560*/  USEL UR6, URZ, 0x1, UP0 ;  /* 0x000000013f067887 */ /* 0x000fe40008000000 */
[----:B------:R-:W-:-:S02]  /*4570*/  USEL UR5, UR5, URZ, UP0 ;  /* 0x0000003f05057287 */ /* 0x000fc40008000000 */
[----:B------:R-:W-:Y:S02]  /*4580*/  USEL UR4, UR4, URZ, UP1 ;  /* 0x0000003f04047287 */ /* 0x000fe40008800000 */
[----:B------:R-:W-:Y:S01]  /*4590*/  LOP3.LUT R5, R5, UR6, RZ, 0x3c, !PT ;  /* 0x0000000605057c12 */ /* 0x000fe2000f8e3cff */
[----:B------:R-:W-:Y:S09]  /*45a0*/  @P1 BRA `(.L_x_28) ;  /* 0xffffffe800201947 */ /* 0x000ff2000383ffff */
.L_x_21:
[----:B------:R-:W2:Y:S01]  /*45b0*/  LDC R0, c[0x0][0x28c] ;  /* 0x0000a300ff007b82 */ /* 0x000ea20000000800 */
[----:B01----:R-:W-:-:S04]  /*45c0*/  IMAD.U32 R3, RZ, RZ, UR44 ;  /* 0x0000002cff037e24 */ /* 0x003fc8000f8e00ff */
[----:B------:R0:W-:Y:S01]  /*45d0*/  SYNCS.ARRIVE.TRANS64.A1T0 RZ, [R3+UR41], RZ ;  /* 0x000000ff03ff79a7 */ /* 0x0001e20008100029 */
[----:B--2---:R-:W-:-:S13]  /*45e0*/  ISETP.GE.AND P1, PT, R0, 0x1, PT ;  /* 0x000000010000780c */ /* 0x004fda0003f26270 */
[----:B0-----:R-:W-:Y:S05]  /*45f0*/  @!P1 BRA `(.L_x_29) ;  /* 0x0000000000349947 */ /* 0x001fea0003800000 */
[----:B------:R-:W-:Y:S05]  /*4600*/  @!P0 BRA `(.L_x_30) ;  /* 0x0000000000048947 */ /* 0x000fea0003800000 */
[----:B------:R-:W-:Y:S01]  /*4610*/  BPT.TRAP 0x1 ;  /* 0x000000040000795c */ /* 0x000fe20000300000 */
.L_x_30:
[----:B------:R-:W-:Y:S01]  /*4620*/  UIADD3 UR6, UR36, UR42, URZ ;  /* 0x0000002a24067290 */ /* 0x000fe2000fffe03f */
[----:B------:R-:W-:-:S03]  /*4630*/  ISETP.GT.U32.AND P0, PT, R23, 0x1, PT ;  /* 0x000000011700780c */ /* 0x000fc60003f04070 */
[----:B------:R-:W-:-:S04]  /*4640*/  UIMAD.WIDE.U32 UR4, UR6, -0x33333333, URZ ;  /* 0xcccccccd060478a5 */ /* 0x000fc8000f8e003f */
[----:B------:R-:W-:-:S04]  /*4650*/  USHF.R.U32.HI UR4, URZ, 0x2, UR5 ;  /* 0x000000023f047899 */ /* 0x000fc80008011605 */
[----:B------:R-:W-:-:S04]  /*4660*/  UIMAD UR6, UR4, -0x5, UR6 ;  /* 0xfffffffb040678a4 */ /* 0x000fc8000f8e0206 */
[----:B------:R-:W-:-:S04]  /*4670*/  ULEA UR6, UR6, UR40, 0x3 ;  /* 0x0000002806067291 */ /* 0x000fc8000f8e183f */
[----:B------:R-:W-:-:S04]  /*4680*/  UIADD3 UR6, UR6, 0x28, URZ ;  /* 0x0000002806067890 */ /* 0x000fc8000fffe03f */
[----:B------:R-:W-:-:S09]  /*4690*/  UPRMT UR6, URZ, 0x654, UR6 ;  /* 0x000006543f067896 */ /* 0x000fd20008000006 */
[----:B------:R-:W-:Y:S01]  /*46a0*/  SYNCS.ARRIVE.TRANS64.RED.A1T0 RZ, [UR6], RZ ;  /* 0x000000ffffff79a7 */ /* 0x000fe20008100406 */
[----:B------:R-:W-:Y:S05]  /*46b0*/  @P0 BRA `(.L_x_29) ;  /* 0x0000000000040947 */ /* 0x000fea0003800000 */
[----:B------:R-:W-:Y:S01]  /*46c0*/  BPT.TRAP 0x1 ;  /* 0x000000040000795c */ /* 0x000fe20000300000 */
.L_x_29:
[----:B------:R-:W-:Y:S01]  /*46d0*/  SHF.L.U32 R0, R94, 0x1f, RZ ;  /* 0x0000001f5e007819 */ /* 0x000fe200000006ff */
[----:B------:R-:W-:Y:S01]  /*46e0*/  UIADD3 UR36, UR36, UR39, URZ ;  /* 0x0000002724247290 */ /* 0x000fe2000fffe03f */
[----:B------:R-:W-:Y:S01]  /*46f0*/  SHF.R.S32.HI R11, RZ, 0x1f, R19 ;  /* 0x0000001fff0b7819 */ /* 0x000fe20000011413 */
[----:B------:R-:W-:Y:S01]  /*4700*/  UISETP.GE.U32.AND UP1, UPT, UR39, 0x5, UPT ;  /* 0x000000052700788c */ /* 0x000fe2000bf26070 */
[----:B------:R-:W0:Y:S01]  /*4710*/  SYNCS.PHASECHK.TRANS64.TRYWAIT P0, [UR43+0x8], R0 ;  /* 0x00000800ff0075a7 */ /* 0x000e22000800016b */
[----:B------:R-:W-:Y:S02]  /*4720*/  UISETP.GT.U32.AND UP0, UPT, UR36, 0x4, UPT ;  /* 0x000000042400788c */ /* 0x000fe4000bf04070 */
[----:B------:R-:W-:Y:S02]  /*4730*/  UIMAD.WIDE.U32 UR4, UR36, -0x33333333, URZ ;  /* 0xcccccccd240478a5 */ /* 0x000fe4000f8e003f */
[----:B------:R-:W-:Y:S02]  /*4740*/  UISETP.LT.U32.AND UP0, UPT, UR39, 0x5, UP0 ;  /* 0x000000052700788c */ /* 0x000fe40008701070 */
[----:B------:R-:W-:-:S02]  /*4750*/  USHF.R.U32.HI UR4, URZ, 0x2, UR5 ;  /* 0x000000023f047899 */ /* 0x000fc40008011605 */
[----:B------:R-:W-:Y:S02]  /*4760*/  USEL UR6, URZ, 0x1, !UP0 ;  /* 0x000000013f067887 */ /* 0x000fe4000c000000 */
[----:B------:R-:W-:Y:S02]  /*4770*/  UIMAD UR36, UR4, -0x5, UR36 ;  /* 0xfffffffb042478a4 */ /* 0x000fe4000f8e0224 */
[----:B------:R-:W-:-:S04]  /*4780*/  ULOP3.LUT UR37, UR37, UR6, URZ, 0x3c, !UPT ;  /* 0x0000000625257292 */ /* 0x000fc8000f8e3c3f */
[----:B------:R-:W-:Y:S01]  /*4790*/  @UP1 ULOP3.LUT UR37, UR37, 0x1, UR4, 0x78, !UPT ;  /* 0x0000000125251892 */ /* 0x000fe2000f8e7804 */
[----:B0-----:R-:W-:Y:S11]  /*47a0*/  @!P0 BRA `(.L_x_31) ;  /* 0x0000005000508947 */ /* 0x001ff60003800000 */
.L_x_170:
[----:B------:R-:W-:Y:S01]  /*47b0*/  IMAD.SHL.U32 R7, R22, 0x40, RZ ;  /* 0x0000004016077824 */ /* 0x000fe200078e00ff */
[----:B------:R-:W-:Y:S01]  /*47c0*/  ULDC UR6, c[0x0][0x284] ;  /* 0x0000a10000067ab9 */ /* 0x000fe20000000800 */
[----:B------:R-:W-:Y:S01]  /*47d0*/  IMAD R14, R18, 0x70, RZ ;  /* 0x00000070120e7824 */ /* 0x000fe200078e02ff */
[----:B------:R-:W-:Y:S01]  /*47e0*/  ULDC.64 UR4, c[0x0][0x5d0] ;  /* 0x0001740000047ab9 */ /* 0x000fe20000000a00 */
[----:B------:R-:W-:Y:S01]  /*47f0*/  IMAD.WIDE R20, R22, 0x40, R82 ;  /* 0x0000004016147825 */ /* 0x000fe200078e0252 */
[----:B------:R-:W-:Y:S01]  /*4800*/  ISETP.GE.AND P0, PT, R7, UR6, PT ;  /* 0x0000000607007c0c */ /* 0x000fe2000bf06270 */
[----:B------:R-:W-:Y:S01]  /*4810*/  ULDC UR6, c[0x0][0x288] ;  /* 0x0000a20000067ab9 */ /* 0x000fe20000000800 */
[----:B------:R-:W-:Y:S01]  /*4820*/  SHF.R.S32.HI R15, RZ, 0x1f, R14 ;  /* 0x0000001fff0f7819 */ /* 0x000fe2000001140e */
[----:B0-----:R-:W-:Y:S01]  /*4830*/  IMAD R0, R11, UR4, RZ ;  /* 0x000000040b007c24 */ /* 0x001fe2000f8e02ff */
[----:B------:R-:W-:Y:S01]  /*4840*/  ISETP.GE.OR P0, PT, R14, UR6, P0 ;  /* 0x000000060e007c0c */ /* 0x000fe20008706670 */
[----:B------:R-:W-:-:S04]  /*4850*/  IMAD.WIDE.U32 R4, R19, UR4, R84 ;  /* 0x0000000413047c25 */ /* 0x000fc8000f8e0054 */
[----:B------:R-:W-:Y:S01]  /*4860*/  IMAD R3, R19, UR5, R0 ;  /* 0x0000000513037c24 */ /* 0x000fe2000f8e0200 */
[----:B------:R-:W-:Y:S01]  /*4870*/  IADD3 R4, P1, R14, R4, RZ ;  /* 0x000000040e047210 */ /* 0x000fe20007f3e0ff */
[----:B------:R-:W-:Y:S02]  /*4880*/  ULDC.64 UR4, c[0x0][0x5c8] ;  /* 0x0001720000047ab9 */ /* 0x000fe40000000a00 */
[----:B------:R-:W-:Y:S01]  /*4890*/  IMAD R9, R21, UR4, RZ ;  /* 0x0000000415097c24 */ /* 0x000fe2000f8e02ff */
[----:B------:R-:W-:-:S03]  /*48a0*/  IADD3.X R5, R15, R5, R3, P1, !PT ;  /* 0x000000050f057210 */ /* 0x000fc60000ffe403 */
[C---:B------:R-:W-:Y:S02]  /*48b0*/  IMAD R9, R20.reuse, UR5, R9 ;  /* 0x0000000514097c24 */ /* 0x040fe4000f8e0209 */
[----:B------:R-:W-:Y:S01]  /*48c0*/  IMAD.WIDE.U32 R4, R20, UR4, R4 ;  /* 0x0000000414047c25 */ /* 0x000fe2000f8e0004 */
[----:B------:R-:W-:Y:S06]  /*48d0*/  @P0 BRA `(.L_x_32) ;  /* 0x0000003400f00947 */ /* 0x000fec0003800000 */
[----:B-----5:R-:W-:Y:S01]  /*48e0*/  FSETP.NEU.AND P0, PT, R81, RZ, PT ;  /* 0x000000ff5100720b */ /* 0x020fe20003f0d000 */
[----:B------:R-:W-:Y:S01]  /*48f0*/  IMAD.IADD R3, R89, 0x1, -R14 ;  /* 0x0000000159037824 */ /* 0x000fe200078e0a0e */
[----:B------:R-:W-:Y:S01]  /*4900*/  BSSY B0, `(.L_x_32) ;  /* 0x0000379000007945 */ /* 0x000fe20003800000 */
[----:B------:R-:W-:Y:S02]  /*4910*/  IMAD.IADD R0, R92, 0x1, -R7 ;  /* 0x000000015c007824 */ /* 0x000fe400078e0a07 */
[----:B------:R-:W-:Y:S01]  /*4920*/  IMAD.IADD R9, R5, 0x1, R9 ;  /* 0x0000000105097824 */ /* 0x000fe200078e0209 */
[----:B------:R-:W-:-:S04]  /*4930*/  ISETP.GT.AND P1, PT, R3, RZ, PT ;  /* 0x000000ff0300720c */ /* 0x000fc80003f24270 */
[----:B------:R-:W-:-:S03]  /*4940*/  ISETP.GT.AND P2, PT, R0, RZ, P1 ;  /* 0x000000ff0000720c */ /* 0x000fc60000f44270 */
[----:B------:R-:W-:Y:S10]  /*4950*/  @!P0 BRA `(.L_x_33) ;  /* 0x0000002400c48947 */ /* 0x000ff40003800000 */
[----:B------:R-:W0:Y:S01]  /*4960*/  LDC.64 R96, c[0x0][0x5b8] ;  /* 0x00016e00ff607b82 */ /* 0x000e220000000a00 */
[----:B------:R-:W-:-:S07]  /*4970*/  ULDC.64 UR4, c[0x0][0x5c0] ;  /* 0x0001700000047ab9 */ /* 0x000fce0000000a00 */
[----:B------:R-:W1:Y:S08]  /*4980*/  LDC.64 R98, c[0x0][0x5b0] ;  /* 0x00016c00ff627b82 */ /* 0x000e700000000a00 */
[----:B------:R-:W2:Y:S01]  /*4990*/  LDC.64 R100, c[0x0][0x5a8] ;  /* 0x00016a00ff647b82 */ /* 0x000ea20000000a00 */
[-C--:B0-----:R-:W-:Y:S02]  /*49a0*/  IMAD R8, R11, R96.reuse, RZ ;  /* 0x000000600b087224 */ /* 0x081fe400078e02ff */
[----:B------:R-:W-:-:S04]  /*49b0*/  IMAD.WIDE.U32 R6, R19, R96, R84 ;  /* 0x0000006013067225 */ /* 0x000fc800078e0054 */
[----:B------:R-:W-:Y:S01]  /*49c0*/  IMAD R95, R19, R97, R8 ;  /* 0x00000061135f7224 */ /* 0x000fe200078e0208 */
[----:B------:R-:W-:Y:S01]  /*49d0*/  IADD3 R10, P0, R14, R6, RZ ;  /* 0x000000060e0a7210 */ /* 0x000fe20007f1e0ff */
[----:B-1----:R-:W-:-:S03]  /*49e0*/  IMAD R5, R21, R98, RZ ;  /* 0x0000006215057224 */ /* 0x002fc600078e02ff */
[----:B------:R-:W-:Y:S01]  /*49f0*/  IADD3.X R11, R15, R7, R95, P0, !PT ;  /* 0x000000070f0b7210 */ /* 0x000fe200007fe45f */
[C---:B------:R-:W-:Y:S02]  /*4a00*/  IMAD R97, R20.reuse, R99, R5 ;  /* 0x0000006314617224 */ /* 0x040fe400078e0205 */
[----:B------:R-:W-:-:S04]  /*4a10*/  IMAD.WIDE.U32 R6, R20, R98, R10 ;  /* 0x0000006214067225 */ /* 0x000fc800078e000a */
[----:B------:R-:W-:Y:S01]  /*4a20*/  IMAD.IADD R5, R7, 0x1, R97 ;  /* 0x0000000107057824 */ /* 0x000fe200078e0261 */
[----:B--2---:R-:W-:-:S04]  /*4a30*/  LEA R12, P0, R6, R100, 0x1 ;  /* 0x00000064060c7211 */ /* 0x004fc800078008ff */
[----:B------:R-:W-:-:S05]  /*4a40*/  LEA.HI.X R13, R6, R101, R5, 0x1, P0 ;  /* 0x00000065060d7211 */ /* 0x000fca00000f0c05 */
[----:B------:R-:W2:Y:S01]  /*4a50*/  @P2 LDG.E.LTC128B.U16 R18, desc[UR48][R12.64] ;  /* 0x000000300c122981 */ /* 0x000ea2000c1e1520 */
[----:B------:R-:W-:Y:S01]  /*4a60*/  IMAD.WIDE.U32 R6, R20, R98, R14 ;  /* 0x0000006214067225 */ /* 0x000fe200078e000e */
[----:B------:R-:W-:Y:S02]  /*4a70*/  BSSY B1, `(.L_x_34) ;  /* 0x0000014000017945 */ /* 0x000fe40003800000 */
[----:B------:R-:W-:-:S04]  /*4a80*/  IADD3 R6, P0, R84, R6, RZ ;  /* 0x0000000654067210 */ /* 0x000fc80007f1e0ff */
[----:B------:R-:W-:-:S03]  /*4a90*/  IADD3.X R7, R85, R97, R7, P0, !PT ;  /* 0x0000006155077210 */ /* 0x000fc600007fe407 */
[----:B------:R-:W-:-:S04]  /*4aa0*/  IMAD.WIDE.U32 R6, R19, R96, R6 ;  /* 0x0000006013067225 */ /* 0x000fc800078e0006 */
[----:B--2---:R-:W-:-:S05]  /*4ab0*/  HADD2.F32 R8, -RZ, R18.H0_H0 ;  /* 0x20000012ff087230 */ /* 0x004fca0000004100 */
[----:B------:R-:W-:Y:S01]  /*4ac0*/  FMUL R5, R8, R81 ;  /* 0x0000005108057220 */ /* 0x000fe20000400000 */
[----:B------:R-:W-:-:S03]  /*4ad0*/  LEA R8, P0, R4, UR4, 0x1 ;  /* 0x0000000404087c11 */ /* 0x000fc6000f8008ff */
[----:B------:R-:W-:Y:S01]  /*4ae0*/  FFMA R5, R72, R80, R5 ;  /* 0x0000005048057223 */ /* 0x000fe20000000005 */
[----:B------:R-:W-:Y:S02]  /*4af0*/  LEA.HI.X R9, R4, UR5, R9, 0x1, P0 ;  /* 0x0000000504097c11 */ /* 0x000fe400080f0c09 */
[----:B------:R-:W-:Y:S02]  /*4b00*/  ISETP.GT.AND P0, PT, R3, 0x1, PT ;  /* 0x000000010300780c */ /* 0x000fe40003f04270 */
[----:B------:R-:W-:Y:S01]  /*4b10*/  F2FP.F16.F32.PACK_AB R12, RZ, R5 ;  /* 0x00000005ff0c723e */ /* 0x000fe200000000ff */
[----:B------:R-:W-:Y:S01]  /*4b20*/  IMAD.IADD R5, R95, 0x1, R7 ;  /* 0x000000015f057824 */ /* 0x000fe200078e0207 */
[----:B------:R-:W-:Y:S02]  /*4b30*/  ISETP.GT.AND P3, PT, R0, RZ, P0 ;  /* 0x000000ff0000720c */ /* 0x000fe40000764270 */
[----:B------:R-:W-:Y:S01]  /*4b40*/  LEA R4, P4, R6, R100, 0x1 ;  /* 0x0000006406047211 */ /* 0x000fe200078808ff */
[----:B------:R0:W-:Y:S01]  /*4b50*/  @P2 STG.E.U16 desc[UR48][R8.64], R12 ;  /* 0x0000000c08002986 */ /* 0x0001e2000c101530 */
[----:B------:R-:W-:-:S02]  /*4b60*/  SHF.L.U64.HI R7, R98, 0x3, R99 ;  /* 0x0000000362077819 */ /* 0x000fc40000010263 */
[----:B------:R-:W-:Y:S01]  /*4b70*/  LEA.HI.X R5, R6, R101, R5, 0x1, P4 ;  /* 0x0000006506057211 */ /* 0x000fe200020f0c05 */
[----:B------:R-:W-:-:S06]  /*4b80*/  IMAD.SHL.U32 R6, R98, 0x8, RZ ;  /* 0x0000000862067824 */ /* 0x000fcc00078e00ff */
[----:B------:R-:W-:Y:S05]  /*4b90*/  @!P3 BRA `(.L_x_35) ;  /* 0x000000000004b947 */ /* 0x000fea0003800000 */
[----:B------:R1:W5:Y:S02]  /*4ba0*/  LDG.E.LTC128B.U16 R18, desc[UR48][R4.64+0x2] ;  /* 0x0000023004127981 */ /* 0x000364000c1e1520 */
.L_x_35:
[----:B------:R-:W-:Y:S05]  /*4bb0*/  BSYNC B1 ;  /* 0x0000000000017941 */ /* 0x000fea0003800000 */
.L_x_34:
[----:B0----5:R-:W-:Y:S01]  /*4bc0*/  HADD2.F32 R12, -RZ, R18.H0_H0 ;  /* 0x20000012ff0c7230 */ /* 0x021fe20000004100 */
[----:B------:R-:W-:Y:S01]  /*4bd0*/  ISETP.GT.AND P1, PT, R0, 0x8, P1 ;  /* 0x000000080000780c */ /* 0x000fe20000f24270 */
[----:B------:R-:W-:-:S04]  /*4be0*/  IMAD.WIDE.U32 R6, R20, R98, R6 ;  /* 0x0000006214067225 */ /* 0x000fc800078e0006 */
[----:B------:R-:W-:Y:S01]  /*4bf0*/  FMUL R12, R12, R81 ;  /* 0x000000510c0c7220 */ /* 0x000fe20000400000 */
[----:B------:R-:W-:Y:S01]  /*4c00*/  IMAD.IADD R97, R97, 0x1, R7 ;  /* 0x0000000161617824 */ /* 0x000fe200078e0207 */
[----:B------:R-:W-:Y:S02]  /*4c10*/  IADD3 R7, P2, R10, R6, RZ ;  /* 0x000000060a077210 */ /* 0x000fe40007f5e0ff */
[----:B------:R-:W-:-:S03]  /*4c20*/  FFMA R73, R73, R80, R12 ;  /* 0x0000005049497223 */ /* 0x000fc6000000000c */
[----:B------:R-:W-:Y:S01]  /*4c30*/  IMAD.X R10, R97, 0x1, R11, P2 ;  /* 0x00000001610a7824 */ /* 0x000fe200010e060b */
[C---:B------:R-:W-:Y:S02]  /*4c40*/  LEA R12, P2, R7.reuse, R100, 0x1 ;  /* 0x00000064070c7211 */ /* 0x040fe400078408ff */
[----:B------:R-:W-:Y:S02]  /*4c50*/  F2FP.F16.F32.PACK_AB R73, RZ, R73 ;  /* 0x00000049ff49723e */ /* 0x000fe400000000ff */
[----:B------:R-:W-:-:S03]  /*4c60*/  LEA.HI.X R13, R7, R101, R10, 0x1, P2 ;  /* 0x00000065070d7211 */ /* 0x000fc600010f0c0a */
[----:B------:R0:W-:Y:S04]  /*4c70*/  @P3 STG.E.U16 desc[UR48][R8.64+0x2], R73 ;  /* 0x0000024908003986 */ /* 0x0001e8000c101530 */
[----:B------:R-:W2:Y:S01]  /*4c80*/  @P1 LDG.E.LTC128B.U16 R18, desc[UR48][R12.64] ;  /* 0x000000300c121981 */ /* 0x000ea2000c1e1520 */
[----:B------:R-:W-:Y:S01]  /*4c90*/  IADD3 R14, P2, P3, R84, R6, R14 ;  /* 0x00000006540e7210 */ /* 0x000fe20007b5e00e */
[----:B------:R-:W-:Y:S01]  /*4ca0*/  BSSY B1, `(.L_x_36) ;  /* 0x0000011000017945 */ /* 0x000fe20003800000 */
[C---:B------:R-:W-:Y:S02]  /*4cb0*/  SHF.L.U64.HI R11, R88.reuse, 0x1, R87 ;  /* 0x00000001580b7819 */ /* 0x040fe40000010257 */
[----:B------:R-:W-:Y:S02]  /*4cc0*/  IADD3.X R15, R85, R97, R15, P2, P3 ;  /* 0x00000061550f7210 */ /* 0x000fe400017e640f */
[----:B------:R-:W-:-:S02]  /*4cd0*/  LEA R10, P2, R88, R8, 0x1 ;  /* 0x00000008580a7211 */ /* 0x000fc400078408ff */
[----:B------:R-:W-:Y:S01]  /*4ce0*/  ISETP.GT.AND P0, PT, R0, 0x8, P0 ;  /* 0x000000080000780c */ /* 0x000fe20000704270 */
[----:B------:R-:W-:-:S04]  /*4cf0*/  IMAD.WIDE.U32 R14, R19, R96, R14 ;  /* 0x00000060130e7225 */ /* 0x000fc800078e000e */
[----:B------:R-:W-:Y:S02]  /*4d00*/  IMAD.X R11, R11, 0x1, R9, P2 ;  /* 0x000000010b0b7824 */ /* 0x000fe400010e0609 */
[----:B------:R-:W-:Y:S02]  /*4d10*/  IMAD.IADD R15, R95, 0x1, R15 ;  /* 0x000000015f0f7824 */ /* 0x000fe400078e020f */
[----:B--2---:R-:W-:-:S05]  /*4d20*/  HADD2.F32 R6, -RZ, R18.H0_H0 ;  /* 0x20000012ff067230 */ /* 0x004fca0000004100 */
[----:B------:R-:W-:Y:S01]  /*4d30*/  FMUL R7, R6, R81 ;  /* 0x0000005106077220 */ /* 0x000fe20000400000 */
[----:B------:R-:W-:-:S03]  /*4d40*/  LEA R6, P3, R14, R100, 0x1 ;  /* 0x000000640e067211 */ /* 0x000fc600078608ff */
[----:B------:R-:W-:-:S05]  /*4d50*/  FFMA R7, R74, R80, R7 ;  /* 0x000000504a077223 */ /* 0x000fca0000000007 */
[----:B------:R-:W-:Y:S02]  /*4d60*/  F2FP.F16.F32.PACK_AB R12, RZ, R7 ;  /* 0x00000007ff0c723e */ /* 0x000fe400000000ff */
[----:B------:R-:W-:-:S03]  /*4d70*/  LEA.HI.X R7, R14, R101, R15, 0x1, P3 ;  /* 0x000000650e077211 */ /* 0x000fc600018f0c0f */
[----:B------:R0:W-:Y:S01]  /*4d80*/  @P1 STG.E.U16 desc[UR48][R10.64], R12 ;  /* 0x0000000c0a001986 */ /* 0x0001e2000c101530 */
[----:B------:R-:W-:Y:S05]  /*4d90*/  @!P0 BRA `(.L_x_37) ;  /* 0x0000000000048947 */ /* 0x000fea0003800000 */
[----:B------:R2:W5:Y:S02]  /*4da0*/  LDG.E.LTC128B.U16 R18, desc[UR48][R6.64+0x2] ;  /* 0x0000023006127981 */ /* 0x000564000c1e1520 */
.L_x_37:
[----:B------:R-:W-:Y:S05]  /*4db0*/  BSYNC B1 ;  /* 0x0000000000017941 */ /* 0x000fea0003800000 */
.L_x_36:
[----:B0----5:R-:W-:Y:S01]  /*4dc0*/  HADD2.F32 R12, -RZ, R18.H0_H0 ;  /* 0x20000012ff0c7230 */ /* 0x021fe20000004100 */
[----:B------:R-:W-:Y:S01]  /*4dd0*/  ISETP.GT.AND P1, PT, R3, 0x8, PT ;  /* 0x000000080300780c */ /* 0x000fe20003f24270 */
[----:B------:R-:W-:Y:S03]  /*4de0*/  BSSY B1, `(.L_x_38) ;  /* 0x0000008000017945 */ /* 0x000fe60003800000 */
[----:B------:R-:W-:Y:S01]  /*4df0*/  FMUL R12, R12, R81 ;  /* 0x000000510c0c7220 */ /* 0x000fe20000400000 */
[----:B------:R-:W-:-:S03]  /*4e00*/  ISETP.GT.AND P2, PT, R0, RZ, P1 ;  /* 0x000000ff0000720c */ /* 0x000fc60000f44270 */
[----:B------:R-:W-:-:S05]  /*4e10*/  FFMA R12, R75, R80, R12 ;  /* 0x000000504b0c7223 */ /* 0x000fca000000000c */
[----:B------:R-:W-:-:S05]  /*4e20*/  F2FP.F16.F32.PACK_AB R12, RZ, R12 ;  /* 0x0000000cff0c723e */ /* 0x000fca00000000ff */
[----:B------:R0:W-:Y:S01]  /*4e30*/  @P0 STG.E.U16 desc[UR48][R10.64+0x2], R12 ;  /* 0x0000020c0a000986 */ /* 0x0001e2000c101530 */
[----:B------:R-:W-:Y:S05]  /*4e40*/  @!P2 BRA `(.L_x_39) ;  /* 0x000000000004a947 */ /* 0x000fea0003800000 */
[----:B------:R3:W5:Y:S02]  /*4e50*/  LDG.E.LTC128B.U16 R18, desc[UR48][R4.64+0x10] ;  /* 0x0000103004127981 */ /* 0x000764000c1e1520 */
.L_x_39:
[----:B------:R-:W-:Y:S05]  /*4e60*/  BSYNC B1 ;  /* 0x0000000000017941 */ /* 0x000fea0003800000 */
.L_x_38:
        /* <DEDUP_REMOVED lines=10> */
.L_x_41:
[----:B------:R-:W-:Y:S05]  /*4f10*/  BSYNC B1 ;  /* 0x0000000000017941 */ /* 0x000fea0003800000 */
.L_x_40:
[----:B-----5:R-:W-:Y:S01]  /*4f20*/  HADD2.F32 R12, -RZ, R18.H0_H0 ;  /* 0x20000012ff0c7230 */ /* 0x020fe20000004100 */
[----:B------:R-:W-:Y:S01]  /*4f30*/  ISETP.GT.AND P1, PT, R0, 0x8, P1 ;  /* 0x000000080000780c */ /* 0x000fe20000f24270 */
[----:B------:R-:W-:Y:S03]  /*4f40*/  BSSY B1, `(.L_x_42) ;  /* 0x0000007000017945 */ /* 0x000fe60003800000 */
[----:B------:R-:W-:-:S04]  /*4f50*/  FMUL R12, R12, R81 ;  /* 0x000000510c0c7220 */ /* 0x000fc80000400000 */
[----:B------:R-:W-:-:S05]  /*4f60*/  FFMA R12, R77, R80, R12 ;  /* 0x000000504d0c7223 */ /* 0x000fca000000000c */
[----:B------:R-:W-:-:S05]  /*4f70*/  F2FP.F16.F32.PACK_AB R12, RZ, R12 ;  /* 0x0000000cff0c723e */ /* 0x000fca00000000ff */
[----:B------:R0:W-:Y:S01]  /*4f80*/  @P3 STG.E.U16 desc[UR48][R8.64+0x12], R12 ;  /* 0x0000120c08003986 */ /* 0x0001e2000c101530 */
[----:B------:R-:W-:Y:S05]  /*4f90*/  @!P1 BRA `(.L_x_43) ;  /* 0x0000000000049947 */ /* 0x000fea0003800000 */
[----:B------:R0:W5:Y:S02]  /*4fa0*/  LDG.E.LTC128B.U16 R18, desc[UR48][R6.64+0x10] ;  /* 0x0000103006127981 */ /* 0x000164000c1e1520 */
.L_x_43:
[----:B------:R-:W-:Y:S05]  /*4fb0*/  BSYNC B1 ;  /* 0x0000000000017941 */ /* 0x000fea0003800000 */
.L_x_42:
[----:B0----5:R-:W-:Y:S01]  /*4fc0*/  HADD2.F32 R12, -RZ, R18.H0_H0 ;  /* 0x20000012ff0c7230 */ /* 0x021fe20000004100 */
        /* <DEDUP_REMOVED lines=8> */
.L_x_45:
[----:B------:R-:W-:Y:S05]  /*5050*/  BSYNC B1 ;  /* 0x0000000000017941 */ /* 0x000fea0003800000 */
.L_x_44:
[----:B-----5:R-:W-:Y:S01]  /*5060*/  HADD2.F32 R12, -RZ, R18.H0_H0 ;  /* 0x20000012ff0c7230 */ /* 0x020fe20000004100 */
        /* <DEDUP_REMOVED lines=9> */
.L_x_47:
[----:B------:R-:W-:Y:S05]  /*5100*/  BSYNC B1 ;  /* 0x0000000000017941 */ /* 0x000fea0003800000 */
.L_x_46:
        /* <DEDUP_REMOVED lines=10> */
.L_x_49:
[----:B------:R-:W-:Y:S05]  /*51b0*/  BSYNC B1 ;  /* 0x0000000000017941 */ /* 0x000fea0003800000 */
.L_x_48:
        /* <DEDUP_REMOVED lines=9> */
.L_x_51:
[----:B------:R-:W-:Y:S05]  /*5250*/  BSYNC B1 ;  /* 0x0000000000017941 */ /* 0x000fea0003800000 */
.L_x_50:
        /* <DEDUP_REMOVED lines=9> */
.L_x_53:
[----:B------:R-:W-:Y:S05]  /*52f0*/  BSYNC B1 ;  /* 0x0000000000017941 */ /* 0x000fea0003800000 */
.L_x_52:
        /* <DEDUP_REMOVED lines=10> */
.L_x_55:
[----:B------:R-:W-:Y:S05]  /*53a0*/  BSYNC B1 ;  /* 0x0000000000017941 */ /* 0x000fea0003800000 */
.L_x_54:
        /* <DEDUP_REMOVED lines=10> */
.L_x_57:
[----:B------:R-:W-:Y:S05]  /*5450*/  BSYNC B1 ;  /* 0x0000000000017941 */ /* 0x000fea0003800000 */
.L_x_56:
        /* <DEDUP_REMOVED lines=9> */
.L_x_59:
[----:B------:R-:W-:Y:S05]  /*54f0*/  BSYNC B1 ;  /* 0x0000000000017941 */ /* 0x000fea0003800000 */
.L_x_58:
        /* <DEDUP_REMOVED lines=9> */
.L_x_61:
[----:B------:R-:W-:Y:S05]  /*5590*/  BSYNC B1 ;  /* 0x0000000000017941 */ /* 0x000fea0003800000 */
.L_x_60:
        /* <DEDUP_REMOVED lines=10> */
.L_x_63:
[----:B------:R-:W-:Y:S05]  /*5640*/  BSYNC B1 ;  /* 0x0000000000017941 */ /* 0x000fea0003800000 */
.L_x_62:
        /* <DEDUP_REMOVED lines=10> */
.L_x_65:
[----:B------:R-:W-:Y:S05]  /*56f0*/  BSYNC B1 ;  /* 0x0000000000017941 */ /* 0x000fea0003800000 */
.L_x_64:
        /* <DEDUP_REMOVED lines=9> */
.L_x_67:
[----:B------:R-:W-:Y:S05]  /*5790*/  BSYNC B1 ;  /* 0x0000000000017941 */ /* 0x000fea0003800000 */
.L_x_66:
        /* <DEDUP_REMOVED lines=9> */
.L_x_69:
[----:B------:R-:W-:Y:S05]  /*5830*/  BSYNC B1 ;  /* 0x0000000000017941 */ /* 0x000fea0003800000 */
.L_x_68:
        /* <DEDUP_REMOVED lines=10> */
.L_x_71:
[----:B------:R-:W-:Y:S05]  /*58e0*/  BSYNC B1 ;  /* 0x0000000000017941 */ /* 0x000fea0003800000 */
.L_x_70:
        /* <DEDUP_REMOVED lines=10> */
.L_x_73:
[----:B------:R-:W-:Y:S05]  /*5990*/  BSYNC B1 ;  /* 0x0000000000017941 */ /* 0x000fea0003800000 */
.L_x_72:
        /* <DEDUP_REMOVED lines=9> */
.L_x_75:
[----:B------:R-:W-:Y:S05]  /*5a30*/  BSYNC B1 ;  /* 0x0000000000017941 */ /* 0x000fea0003800000 */
.L_x_74:
        /* <DEDUP_REMOVED lines=9> */
.L_x_77:
[----:B------:R-:W-:Y:S05]  /*5ad0*/  BSYNC B1 ;  /* 0x0000000000017941 */ /* 0x000fea0003800000 */
.L_x_76:
        /* <DEDUP_REMOVED lines=10> */
.L_x_79:
[----:B------:R-:W-:Y:S05]  /*5b80*/  BSYNC B1 ;  /* 0x0000000000017941 */ /* 0x000fea0003800000 */
.L_x_78:
        /* <DEDUP_REMOVED lines=10> */
.L_x_81:
[----:B------:R-:W-:Y:S05]  /*5c30*/  BSYNC B1 ;  /* 0x0000000000017941 */ /* 0x000fea0003800000 */
.L_x_80:
        /* <DEDUP_REMOVED lines=9> */
.L_x_83:
[----:B------:R-:W-:Y:S05]  /*5cd0*/  BSYNC B1 ;  /* 0x0000000000017941 */ /* 0x000fea0003800000 */
.L_x_82:
        /* <DEDUP_REMOVED lines=9> */
.L_x_85:
[----:B------:R-:W-:Y:S05]  /*5d70*/  BSYNC B1 ;  /* 0x0000000000017941 */ /* 0x000fea0003800000 */
.L_x_84:
        /* <DEDUP_REMOVED lines=10> */
.L_x_87:
[----:B------:R-:W-:Y:S05]  /*5e20*/  BSYNC B1 ;  /* 0x0000000000017941 */ /* 0x000fea0003800000 */
.L_x_86:
        /* <DEDUP_REMOVED lines=10> */
.L_x_89:
[----:B------:R-:W-:Y:S05]  /*5ed0*/  BSYNC B1 ;  /* 0x0000000000017941 */ /* 0x000fea0003800000 */
.L_x_88:
        /* <DEDUP_REMOVED lines=9> */
.L_x_91:
[----:B------:R-:W-:Y:S05]  /*5f70*/  BSYNC B1 ;  /* 0x0000000000017941 */ /* 0x000fea0003800000 */
.L_x_90:
        /* <DEDUP_REMOVED lines=9> */
.L_x_93:
[----:B------:R-:W-:Y:S05]  /*6010*/  BSYNC B1 ;  /* 0x0000000000017941 */ /* 0x000fea0003800000 */
.L_x_92:
        /* <DEDUP_REMOVED lines=10> */
.L_x_95:
[----:B------:R-:W-:Y:S05]  /*60c0*/  BSYNC B1 ;  /* 0x0000000000017941 */ /* 0x000fea0003800000 */
.L_x_94:
        /* <DEDUP_REMOVED lines=10> */
.L_x_97:
[----:B------:R-:W-:Y:S05]  /*6170*/  BSYNC B1 ;  /* 0x0000000000017941 */ /* 0x000fea0003800000 */
.L_x_96:
        /* <DEDUP_REMOVED lines=9> */
.L_x_99:
[----:B------:R-:W-:Y:S05]  /*6210*/  BSYNC B1 ;  /* 0x0000000000017941 */ /* 0x000fea0003800000 */
.L_x_98:
        /* <DEDUP_REMOVED lines=9> */
.L_x_101:
[----:B------:R-:W-:Y:S05]  /*62b0*/  BSYNC B1 ;  /* 0x0000000000017941 */ /* 0x000fea0003800000 */
.L_x_100:
        /* <DEDUP_REMOVED lines=10> */
.L_x_103:
[----:B------:R-:W-:Y:S05]  /*6360*/  BSYNC B1 ;  /* 0x0000000000017941 */ /* 0x000fea0003800000 */
.L_x_102:
        /* <DEDUP_REMOVED lines=10> */
.L_x_105:
[----:B------:R-:W-:Y:S05]  /*6410*/  BSYNC B1 ;  /* 0x0000000000017941 */ /* 0x000fea0003800000 */
.L_x_104:
        /* <DEDUP_REMOVED lines=9> */
.L_x_107:
[----:B------:R-:W-:Y:S05]  /*64b0*/  BSYNC B1 ;  /* 0x0000000000017941 */ /* 0x000fea0003800000 */
.L_x_106:
        /* <DEDUP_REMOVED lines=9> */
.L_x_109:
[----:B------:R-:W-:Y:S05]  /*6550*/  BSYNC B1 ;  /* 0x0000000000017941 */ /* 0x000fea0003800000 */
.L_x_108:
        /* <DEDUP_REMOVED lines=10> */
.L_x_111:
[----:B------:R-:W-:Y:S05]  /*6600*/  BSYNC B1 ;  /* 0x0000000000017941 */ /* 0x000fea0003800000 */
.L_x_110:
        /* <DEDUP_REMOVED lines=10> */
.L_x_113:
[----:B------:R-:W-:Y:S05]  /*66b0*/  BSYNC B1 ;  /* 0x0000000000017941 */ /* 0x000fea0003800000 */
.L_x_112:
        /* <DEDUP_REMOVED lines=9> */
.L_x_115:
[----:B------:R-:W-:Y:S05]  /*6750*/  BSYNC B1 ;  /* 0x0000000000017941 */ /* 0x000fea0003800000 */
.L_x_114:
        /* <DEDUP_REMOVED lines=9> */
.L_x_117:
[----:B------:R-:W-:Y:S05]  /*67f0*/  BSYNC B1 ;  /* 0x0000000000017941 */ /* 0x000fea0003800000 */
.L_x_116:
        /* <DEDUP_REMOVED lines=10> */
.L_x_119:
[----:B------:R-:W-:Y:S05]  /*68a0*/  BSYNC B1 ;  /* 0x0000000000017941 */ /* 0x000fea0003800000 */
.L_x_118:
        /* <DEDUP_REMOVED lines=10> */
.L_x_121:
[----:B------:R-:W-:Y:S05]  /*6950*/  BSYNC B1 ;  /* 0x0000000000017941 */ /* 0x000fea0003800000 */
.L_x_120:
        /* <DEDUP_REMOVED lines=9> */
.L_x_123:
[----:B------:R-:W-:Y:S05]  /*69f0*/  BSYNC B1 ;  /* 0x0000000000017941 */ /* 0x000fea0003800000 */
.L_x_122:
        /* <DEDUP_REMOVED lines=9> */
.L_x_125:
[----:B------:R-:W-:Y:S05]  /*6a90*/  BSYNC B1 ;  /* 0x0000000000017941 */ /* 0x000fea0003800000 */
.L_x_124:
        /* <DEDUP_REMOVED lines=10> */
.L_x_127:
[----:B------:R-:W-:Y:S05]  /*6b40*/  BSYNC B1 ;  /* 0x0000000000017941 */ /* 0x000fea0003800000 */
.L_x_126:
        /* <DEDUP_REMOVED lines=10> */
.L_x_129:
[----:B------:R-:W-:Y:S05]  /*6bf0*/  BSYNC B1 ;  /* 0x0000000000017941 */ /* 0x000fea0003800000 */
.L_x_128:
        /* <DEDUP_REMOVED lines=9> */
.L_x_131:
[----:B------:R-:W-:Y:S05]  /*6c90*/  BSYNC B1 ;  /* 0x0000000000017941 */ /* 0x000fea0003800000 */
.L_x_130:
        /* <DEDUP_REMOVED lines=9> */
.L_x_133:
[----:B------:R-:W-:Y:S05]  /*6d30*/  BSYNC B1 ;  /* 0x0000000000017941 */ /* 0x000fea0003800000 */
.L_x_132:
        /* <DEDUP_REMOVED lines=10> */
.L_x_135:
[----:B------:R-:W-:Y:S05]  /*6de0*/  BSYNC B1 ;  /* 0x0000000000017941 */ /* 0x000fea0003800000 */
.L_x_134:
        /* <DEDUP_REMOVED lines=10> */
.L_x_137:
[----:B------:R-:W-:Y:S05]  /*6e90*/  BSYNC B1 ;  /* 0x0000000000017941 */ /* 0x000fea0003800000 */
.L_x_136:
[----:B01-345:R-:W-:Y:S01]  /*6ea0*/  HADD2.F32 R4, -RZ, R18.H0_H0 ;  /* 0x20000012ff047230 */ /* 0x03bfe20000004100 */
        /* <DEDUP_REMOVED lines=8> */
.L_x_139:
[----:B------:R-:W-:Y:S05]  /*6f30*/  BSYNC B1 ;  /* 0x0000000000017941 */ /* 0x000fea0003800000 */
.L_x_138:
[----:B0----5:R-:W-:Y:S01]  /*6f40*/  HADD2.F32 R4, -RZ, R18.H0_H0 ;  /* 0x20000012ff047230 */ /* 0x021fe20000004100 */
[----:B------:R-:W-:Y:S01]  /*6f50*/  ISETP.GT.AND P0, PT, R0, 0x8, P0 ;  /* 0x000000080000780c */ /* 0x000fe20000704270 */
[----:B------:R-:W-:Y:S01]  /*6f60*/  @P1 IMAD.MOV.U32 R5, RZ, RZ, R11 ;  /* 0x000000ffff051224 */ /* 0x000fe200078e000b */
[----:B------:R-:W-:Y:S02]  /*6f70*/  BSSY B1, `(.L_x_140) ;  /* 0x0000008000017945 */ /* 0x000fe40003800000 */
[----:B------:R-:W-:Y:S01]  /*6f80*/  FMUL R3, R4, R81 ;  /* 0x0000005104037220 */ /* 0x000fe20000400000 */
[----:B------:R-:W-:-:S03]  /*6f90*/  @P1 IMAD.MOV.U32 R4, RZ, RZ, R10 ;  /* 0x000000ffff041224 */ /* 0x000fc600078e000a */
[----:B------:R-:W-:-:S05]  /*6fa0*/  FFMA R3, R30, R80, R3 ;  /* 0x000000501e037223 */ /* 0x000fca0000000003 */
[----:B------:R-:W-:-:S05]  /*6fb0*/  F2FP.F16.F32.PACK_AB R3, RZ, R3 ;  /* 0x00000003ff03723e */ /* 0x000fca00000000ff */
[----:B------:R0:W-:Y:S01]  /*6fc0*/  @P1 STG.E.U16 desc[UR48][R4.64+0xd0], R3 ;  /* 0x0000d00304001986 */ /* 0x0001e2000c101530 */
[----:B------:R-:W-:Y:S05]  /*6fd0*/  @!P0 BRA `(.L_x_141) ;  /* 0x0000000000048947 */ /* 0x000fea0003800000 */
[----:B------:R3:W5:Y:S02]  /*6fe0*/  LDG.E.LTC128B.U16 R18, desc[UR48][R6.64+0xd2] ;  /* 0x0000d23006127981 */ /* 0x000764000c1e1520 */
.L_x_141:
[----:B------:R-:W-:Y:S05]  /*6ff0*/  BSYNC B1 ;  /* 0x0000000000017941 */ /* 0x000fea0003800000 */
.L_x_140:
[----:B------:R-:W-:Y:S05]  /*7000*/  @!P0 BRA `(.L_x_142) ;  /* 0x0000001000208947 */ /* 0x000fea0003800000 */
[----:B-----5:R-:W-:-:S05]  /*7010*/  HADD2.F32 R18, -RZ, R18.H0_H0 ;  /* 0x20000012ff127230 */ /* 0x020fca0000004100 */
[----:B------:R-:W-:-:S04]  /*7020*/  FMUL R18, R18, R81 ;  /* 0x0000005112127220 */ /* 0x000fc80000400000 */
[----:B------:R-:W-:-:S05]  /*7030*/  FFMA R18, R31, R80, R18 ;  /* 0x000000501f127223 */ /* 0x000fca0000000012 */
[----:B------:R-:W-:-:S05]  /*7040*/  F2FP.F16.F32.PACK_AB R18, RZ, R18 ;  /* 0x00000012ff12723e */ /* 0x000fca00000000ff */
[----:B------:R4:W-:Y:S01]  /*7050*/  STG.E.U16 desc[UR48][R10.64+0xd2], R18 ;  /* 0x0000d2120a007986 */ /* 0x0009e2000c101530 */
[----:B------:R-:W-:Y:S05]  /*7060*/  BRA `(.L_x_142) ;  /* 0x0000001000087947 */ /* 0x000fea0003800000 */
.L_x_33:
[----:B------:R-:W-:Y:S01]  /*7070*/  ULDC.64 UR4, c[0x0][0x5c0] ;  /* 0x0001700000047ab9 */ /* 0x000fe20000000a00 */
[----:B------:R-:W-:Y:S01]  /*7080*/  ISETP.GT.AND P3, PT, R3, 0x1, PT ;  /* 0x000000010300780c */ /* 0x000fe20003f64270 */
[-C--:B------:R-:W-:Y:S01]  /*7090*/  FMUL R72, R72, R80.reuse ;  /* 0x0000005048487220 */ /* 0x080fe20000400000 */
[----:B------:R-:W-:Y:S01]  /*70a0*/  LEA R6, P0, R4, UR4, 0x1 ;  /* 0x0000000404067c11 */ /* 0x000fe2000f8008ff */
[-C--:B------:R-:W-:Y:S01]  /*70b0*/  FMUL R73, R73, R80.reuse ;  /* 0x0000005049497220 */ /* 0x080fe20000400000 */
[----:B------:R-:W-:Y:S01]  /*70c0*/  ISETP.GT.AND P1, PT, R0, 0x8, P1 ;  /* 0x000000080000780c */ /* 0x000fe20000f24270 */
[-C--:B------:R-:W-:Y:S01]  /*70d0*/  FMUL R74, R74, R80.reuse ;  /* 0x000000504a4a7220 */ /* 0x080fe20000400000 */
[----:B------:R-:W-:Y:S01]  /*70e0*/  LEA.HI.X R7, R4, UR5, R9, 0x1, P0 ;  /* 0x0000000504077c11 */ /* 0x000fe200080f0c09 */
[-C--:B------:R-:W-:Y:S01]  /*70f0*/  FMUL R75, R75, R80.reuse ;  /* 0x000000504b4b7220 */ /* 0x080fe20000400000 */
[----:B------:R-:W-:Y:S01]  /*7100*/  ISETP.GT.AND P0, PT, R0, RZ, P3 ;  /* 0x000000ff0000720c */ /* 0x000fe20001f04270 */
[----:B------:R-:W-:Y:S01]  /*7110*/  FMUL R76, R76, R80 ;  /* 0x000000504c4c7220 */ /* 0x000fe20000400000 */
[----:B------:R-:W-:Y:S01]  /*7120*/  F2FP.F16.F32.PACK_AB R72, RZ, R72 ;  /* 0x00000048ff48723e */ /* 0x000fe200000000ff */
[-C--:B------:R-:W-:Y:S01]  /*7130*/  FMUL R77, R77, R80.reuse ;  /* 0x000000504d4d7220 */ /* 0x080fe20000400000 */
[----:B------:R-:W-:Y:S01]  /*7140*/  F2FP.F16.F32.PACK_AB R73, RZ, R73 ;  /* 0x00000049ff49723e */ /* 0x000fe200000000ff */
[-C--:B------:R-:W-:Y:S01]  /*7150*/  FMUL R78, R78, R80.reuse ;  /* 0x000000504e4e7220 */ /* 0x080fe20000400000 */
[----:B------:R-:W-:Y:S01]  /*7160*/  ISETP.GT.AND P3, PT, R0, 0x8, P3 ;  /* 0x000000080000780c */ /* 0x000fe20001f64270 */
[----:B------:R-:W-:Y:S01]  /*7170*/  @P2 STG.E.U16 desc[UR48][R6.64], R72 ;  /* 0x0000004806002986 */ /* 0x000fe2000c101530 */
[----:B------:R-:W-:Y:S01]  /*7180*/  ISETP.GT.AND P2, PT, R3, 0x8, PT ;  /* 0x000000080300780c */ /* 0x000fe20003f44270 */
[-C--:B------:R-:W-:Y:S01]  /*7190*/  FMUL R79, R79, R80.reuse ;  /* 0x000000504f4f7220 */ /* 0x080fe20000400000 */
[----:B------:R-:W-:Y:S01]  /*71a0*/  SHF.L.U64.HI R5, R88, 0x1, R87 ;  /* 0x0000000158057819 */ /* 0x000fe20000010257 */
[----:B------:R-:W-:Y:S01]  /*71b0*/  FMUL R64, R64, R80 ;  /* 0x0000005040407220 */ /* 0x000fe20000400000 */
[----:B------:R-:W-:Y:S01]  /*71c0*/  LEA R4, P4, R88, R6, 0x1 ;  /* 0x0000000658047211 */ /* 0x000fe200078808ff */
[----:B------:R-:W-:Y:S01]  /*71d0*/  @P0 STG.E.U16 desc[UR48][R6.64+0x2], R73 ;  /* 0x0000024906000986 */ /* 0x000fe2000c101530 */
[----:B------:R-:W-:Y:S01]  /*71e0*/  ISETP.GT.AND P5, PT, R0, RZ, P2 ;  /* 0x000000ff0000720c */ /* 0x000fe200017a4270 */
[----:B------:R-:W-:Y:S01]  /*71f0*/  FMUL R65, R65, R80 ;  /* 0x0000005041417220 */ /* 0x000fe20000400000 */
[----:B------:R-:W-:Y:S01]  /*7200*/  ISETP.GT.AND P0, PT, R3, 0x9, PT ;  /* 0x000000090300780c */ /* 0x000fe20003f04270 */
[----:B------:R-:W-:Y:S01]  /*7210*/  IMAD.X R5, R5, 0x1, R7, P4 ;  /* 0x0000000105057824 */ /* 0x000fe200020e0607 */
[----:B------:R-:W-:Y:S01]  /*7220*/  F2FP.F16.F32.PACK_AB R74, RZ, R74 ;  /* 0x0000004aff4a723e */ /* 0x000fe200000000ff */
[-C--:B------:R-:W-:Y:S01]  /*7230*/  FMUL R66, R66, R80.reuse ;  /* 0x0000005042427220 */ /* 0x080fe20000400000 */
[----:B------:R-:W-:Y:S01]  /*7240*/  F2FP.F16.F32.PACK_AB R75, RZ, R75 ;  /* 0x0000004bff4b723e */ /* 0x000fe200000000ff */
[----:B------:R-:W-:Y:S01]  /*7250*/  FMUL R67, R67, R80 ;  /* 0x0000005043437220 */ /* 0x000fe20000400000 */
[----:B------:R-:W-:Y:S01]  /*7260*/  ISETP.GT.AND P4, PT, R0, RZ, P0 ;  /* 0x000000ff0000720c */ /* 0x000fe20000784270 */
[----:B------:R-:W-:Y:S01]  /*7270*/  @P1 STG.E.U16 desc[UR48][R4.64], R74 ;  /* 0x0000004a04001986 */ /* 0x000fe2000c101530 */
[----:B------:R-:W-:Y:S01]  /*7280*/  F2FP.F16.F32.PACK_AB R76, RZ, R76 ;  /* 0x0000004cff4c723e */ /* 0x000fe200000000ff */
[-C--:B------:R-:W-:Y:S01]  /*7290*/  FMUL R68, R68, R80.reuse ;  /* 0x0000005044447220 */ /* 0x080fe20000400000 */
[C---:B------:R-:W-:Y:S01]  /*72a0*/  ISETP.GT.AND P1, PT, R0.reuse, 0x8, P2 ;  /* 0x000000080000780c */ /* 0x040fe20001724270 */
[----:B------:R-:W-:Y:S01]  /*72b0*/  @P3 STG.E.U16 desc[UR48][R4.64+0x2], R75 ;  /* 0x0000024b04003986 */ /* 0x000fe2000c101530 */
[----:B------:R-:W-:Y:S01]  /*72c0*/  ISETP.GT.AND P2, PT, R3, 0x10, PT ;  /* 0x000000100300780c */ /* 0x000fe20003f44270 */
[-C--:B------:R-:W-:Y:S01]  /*72d0*/  FMUL R69, R69, R80.reuse ;  /* 0x0000005045457220 */ /* 0x080fe20000400000 */
[----:B------:R-:W-:Y:S01]  /*72e0*/  ISETP.GT.AND P3, PT, R0, 0x8, P0 ;  /* 0x000000080000780c */ /* 0x000fe20000764270 */
[----:B------:R-:W-:Y:S01]  /*72f0*/  @P5 STG.E.U16 desc[UR48][R6.64+0x10], R76 ;  /* 0x0000104c06005986 */ /* 0x000fe2000c101530 */
[----:B------:R-:W-:Y:S01]  /*7300*/  F2FP.F16.F32.PACK_AB R77, RZ, R77 ;  /* 0x0000004dff4d723e */ /* 0x000fe200000000ff */
[-C--:B------:R-:W-:Y:S01]  /*7310*/  FMUL R70, R70, R80.reuse ;  /* 0x0000005046467220 */ /* 0x080fe20000400000 */
[----:B------:R-:W-:Y:S01]  /*7320*/  ISETP.GT.AND P5, PT, R0, RZ, P2 ;  /* 0x000000ff0000720c */ /* 0x000fe200017a4270 */
[----:B------:R-:W-:Y:S01]  /*7330*/  FMUL R71, R71, R80 ;  /* 0x0000005047477220 */ /* 0x000fe20000400000 */
[----:B------:R-:W-:Y:S01]  /*7340*/  ISETP.GT.AND P0, PT, R3, 0x11, PT ;  /* 0x000000110300780c */ /* 0x000fe20003f04270 */
[----:B------:R-:W-:Y:S01]  /*7350*/  @P4 STG.E.U16 desc[UR48][R6.64+0x12], R77 ;  /* 0x0000124d06004986 */ /* 0x000fe2000c101530 */
        /* <DEDUP_REMOVED lines=131> */
[----:B------:R-:W-:Y:S01]  /*7b90*/  FMUL R31, R31, R80 ;  /* 0x000000501f1f7220 */ /* 0x000fe20000400000 */
[----:B------:R-:W-:Y:S01]  /*7ba0*/  ISETP.GT.AND P3, PT, R0, 0x8, P0 ;  /* 0x000000080000780c */ /* 0x000fe20000764270 */
[----:B------:R-:W-:Y:S01]  /*7bb0*/  @P5 STG.E.U16 desc[UR48][R6.64+0x80], R40 ;  /* 0x0000802806005986 */ /* 0x000fe2000c101530 */
[----:B------:R-:W-:-:S02]  /*7bc0*/  F2FP.F16.F32.PACK_AB R41, RZ, R41 ;  /* 0x00000029ff29723e */ /* 0x000fc400000000ff */
[C---:B------:R-:W-:Y:S02]  /*7bd0*/  ISETP.GT.AND P5, PT, R0.reuse, RZ, P2 ;  /* 0x000000ff0000720c */ /* 0x040fe400017a4270 */
[----:B------:R-:W-:Y:S01]  /*7be0*/  ISETP.GT.AND P0, PT, R3, 0x49, PT ;  /* 0x000000490300780c */ /* 0x000fe20003f04270 */
[----:B------:R-:W-:Y:S01]  /*7bf0*/  @P4 STG.E.U16 desc[UR48][R6.64+0x82], R41 ;  /* 0x0000822906004986 */ /* 0x000fe2000c101530 */
[----:B------:R-:W-:Y:S02]  /*7c00*/  F2FP.F16.F32.PACK_AB R42, RZ, R42 ;  /* 0x0000002aff2a723e */ /* 0x000fe400000000ff */
[----:B------:R-:W-:Y:S02]  /*7c10*/  F2FP.F16.F32.PACK_AB R43, RZ, R43 ;  /* 0x0000002bff2b723e */ /* 0x000fe400000000ff */
[----:B------:R-:W-:Y:S01]  /*7c20*/  ISETP.GT.AND P4, PT, R0, RZ, P0 ;  /* 0x000000ff0000720c */ /* 0x000fe20000784270 */
[----:B------:R-:W-:Y:S01]  /*7c30*/  @P1 STG.E.U16 desc[UR48][R4.64+0x80], R42 ;  /* 0x0000802a04001986 */ /* 0x000fe2000c101530 */
[----:B------:R-:W-:-:S02]  /*7c40*/  F2FP.F16.F32.PACK_AB R44, RZ, R44 ;  /* 0x0000002cff2c723e */ /* 0x000fc400000000ff */
[C---:B------:R-:W-:Y:S01]  /*7c50*/  ISETP.GT.AND P2, PT, R0.reuse, 0x8, P2 ;  /* 0x000000080000780c */ /* 0x040fe20001744270 */
[----:B------:R-:W-:Y:S01]  /*7c60*/  @P3 STG.E.U16 desc[UR48][R4.64+0x82], R43 ;  /* 0x0000822b04003986 */ /* 0x000fe2000c101530 */
[C---:B------:R-:W-:Y:S02]  /*7c70*/  ISETP.GT.AND P3, PT, R3.reuse, 0x50, PT ;  /* 0x000000500300780c */ /* 0x040fe40003f64270 */
[----:B------:R-:W-:Y:S01]  /*7c80*/  F2FP.F16.F32.PACK_AB R45, RZ, R45 ;  /* 0x0000002dff2d723e */ /* 0x000fe200000000ff */
[----:B------:R-:W-:Y:S01]  /*7c90*/  @P5 STG.E.U16 desc[UR48][R6.64+0x90], R44 ;  /* 0x0000902c06005986 */ /* 0x000fe2000c101530 */
[C---:B------:R-:W-:Y:S02]  /*7ca0*/  ISETP.GT.AND P0, PT, R0.reuse, 0x8, P0 ;  /* 0x000000080000780c */ /* 0x040fe40000704270 */
[----:B------:R-:W-:Y:S01]  /*7cb0*/  ISETP.GT.AND P5, PT, R0, RZ, P3 ;  /* 0x000000ff0000720c */ /* 0x000fe20001fa4270 */
[----:B------:R-:W-:Y:S01]  /*7cc0*/  @P4 STG.E.U16 desc[UR48][R6.64+0x92], R45 ;  /* 0x0000922d06004986 */ /* 0x000fe2000c101530 */
[----:B------:R-:W-:-:S02]  /*7cd0*/  ISETP.GT.AND P1, PT, R3, 0x51, PT ;  /* 0x000000510300780c */ /* 0x000fc40003f24270 */
[----:B------:R-:W-:Y:S02]  /*7ce0*/  F2FP.F16.F32.PACK_AB R46, RZ, R46 ;  /* 0x0000002eff2e723e */ /* 0x000fe400000000ff */
[C---:B------:R-:W-:Y:S02]  /*7cf0*/  ISETP.GT.AND P4, PT, R0.reuse, RZ, P1 ;  /* 0x000000ff0000720c */ /* 0x040fe40000f84270 */
[----:B------:R-:W-:Y:S01]  /*7d00*/  F2FP.F16.F32.PACK_AB R47, RZ, R47 ;  /* 0x0000002fff2f723e */ /* 0x000fe200000000ff */
[----:B------:R-:W-:Y:S01]  /*7d10*/  @P2 STG.E.U16 desc[UR48][R4.64+0x90], R46 ;  /* 0x0000902e04002986 */ /* 0x000fe2000c101530 */
[----:B------:R-:W-:Y:S02]  /*7d20*/  F2FP.F16.F32.PACK_AB R32, RZ, R32 ;  /* 0x00000020ff20723e */ /* 0x000fe400000000ff */
[----:B------:R-:W-:Y:S01]  /*7d30*/  F2FP.F16.F32.PACK_AB R33, RZ, R33 ;  /* 0x00000021ff21723e */ /* 0x000fe200000000ff */
[----:B------:R-:W-:Y:S01]  /*7d40*/  @P0 STG.E.U16 desc[UR48][R4.64+0x92], R47 ;  /* 0x0000922f04000986 */ /* 0x000fe2000c101530 */
[----:B------:R-:W-:-:S02]  /*7d50*/  ISETP.GT.AND P0, PT, R0, 0x8, P3 ;  /* 0x000000080000780c */ /* 0x000fc40001f04270 */
[----:B------:R-:W-:Y:S01]  /*7d60*/  F2FP.F16.F32.PACK_AB R34, RZ, R34 ;  /* 0x00000022ff22723e */ /* 0x000fe200000000ff */
[----:B------:R-:W-:Y:S01]  /*7d70*/  @P5 STG.E.U16 desc[UR48][R6.64+0xa0], R32 ;  /* 0x0000a02006005986 */ /* 0x000fe2000c101530 */
[C---:B------:R-:W-:Y:S02]  /*7d80*/  ISETP.GT.AND P5, PT, R0.reuse, 0x8, P1 ;  /* 0x000000080000780c */ /* 0x040fe40000fa4270 */
[C---:B------:R-:W-:Y:S01]  /*7d90*/  ISETP.GT.AND P1, PT, R3.reuse, 0x59, PT ;  /* 0x000000590300780c */ /* 0x040fe20003f24270 */
[----:B------:R-:W-:Y:S01]  /*7da0*/  @P4 STG.E.U16 desc[UR48][R6.64+0xa2], R33 ;  /* 0x0000a22106004986 */ /* 0x000fe2000c101530 */
[----:B------:R-:W-:Y:S02]  /*7db0*/  ISETP.GT.AND P4, PT, R3, 0x58, PT ;  /* 0x000000580300780c */ /* 0x000fe40003f84270 */
[----:B------:R-:W-:Y:S02]  /*7dc0*/  F2FP.F16.F32.PACK_AB R35, RZ, R35 ;  /* 0x00000023ff23723e */ /* 0x000fe400000000ff */
[C---:B------:R-:W-:Y:S01]  /*7dd0*/  ISETP.GT.AND P2, PT, R0.reuse, RZ, P4 ;  /* 0x000000ff0000720c */ /* 0x040fe20002744270 */
[----:B------:R-:W-:Y:S01]  /*7de0*/  @P0 STG.E.U16 desc[UR48][R4.64+0xa0], R34 ;  /* 0x0000a02204000986 */ /* 0x000fe2000c101530 */
[----:B------:R-:W-:-:S02]  /*7df0*/  ISETP.GT.AND P3, PT, R0, RZ, P1 ;  /* 0x000000ff0000720c */ /* 0x000fc40000f64270 */
[C---:B------:R-:W-:Y:S01]  /*7e00*/  ISETP.GT.AND P4, PT, R0.reuse, 0x8, P4 ;  /* 0x000000080000780c */ /* 0x040fe20002784270 */
[----:B------:R-:W-:Y:S01]  /*7e10*/  @P5 STG.E.U16 desc[UR48][R4.64+0xa2], R35 ;  /* 0x0000a22304005986 */ /* 0x000fe2000c101530 */
[----:B------:R-:W-:Y:S02]  /*7e20*/  ISETP.GT.AND P5, PT, R0, 0x8, P1 ;  /* 0x000000080000780c */ /* 0x000fe40000fa4270 */
[----:B------:R-:W-:Y:S02]  /*7e30*/  F2FP.F16.F32.PACK_AB R36, RZ, R36 ;  /* 0x00000024ff24723e */ /* 0x000fe400000000ff */
[----:B------:R-:W-:Y:S02]  /*7e40*/  F2FP.F16.F32.PACK_AB R37, RZ, R37 ;  /* 0x00000025ff25723e */ /* 0x000fe400000000ff */
[----:B------:R-:W-:Y:S01]  /*7e50*/  F2FP.F16.F32.PACK_AB R38, RZ, R38 ;  /* 0x00000026ff26723e */ /* 0x000fe200000000ff */
[----:B------:R-:W-:Y:S01]  /*7e60*/  @P2 STG.E.U16 desc[UR48][R6.64+0xb0], R36 ;  /* 0x0000b02406002986 */ /* 0x000fe2000c101530 */
[----:B------:R-:W-:-:S02]  /*7e70*/  F2FP.F16.F32.PACK_AB R39, RZ, R39 ;  /* 0x00000027ff27723e */ /* 0x000fc400000000ff */
[C---:B------:R-:W-:Y:S01]  /*7e80*/  ISETP.GT.AND P2, PT, R3.reuse, 0x61, PT ;  /* 0x000000610300780c */ /* 0x040fe20003f44270 */
[----:B------:R-:W-:Y:S01]  /*7e90*/  @P3 STG.E.U16 desc[UR48][R6.64+0xb2], R37 ;  /* 0x0000b22506003986 */ /* 0x000fe2000c101530 */
[----:B------:R-:W-:Y:S02]  /*7ea0*/  ISETP.GT.AND P3, PT, R3, 0x60, PT ;  /* 0x000000600300780c */ /* 0x000fe40003f64270 */
[----:B------:R-:W-:Y:S01]  /*7eb0*/  F2FP.F16.F32.PACK_AB R24, RZ, R24 ;  /* 0x00000018ff18723e */ /* 0x000fe200000000ff */
[----:B------:R-:W-:Y:S01]  /*7ec0*/  @P4 STG.E.U16 desc[UR48][R4.64+0xb0], R38 ;  /* 0x0000b02604004986 */ /* 0x000fe2000c101530 */
[C---:B------:R-:W-:Y:S02]  /*7ed0*/  ISETP.GT.AND P4, PT, R0.reuse, RZ, P2 ;  /* 0x000000ff0000720c */ /* 0x040fe40001784270 */
[----:B------:R-:W-:Y:S01]  /*7ee0*/  F2FP.F16.F32.PACK_AB R25, RZ, R25 ;  /* 0x00000019ff19723e */ /* 0x000fe200000000ff */
[----:B------:R-:W-:Y:S01]  /*7ef0*/  @P5 STG.E.U16 desc[UR48][R4.64+0xb2], R39 ;  /* 0x0000b22704005986 */ /* 0x000fe2000c101530 */
[----:B------:R-:W-:-:S02]  /*7f00*/  ISETP.GT.AND P5, PT, R0, RZ, P3 ;  /* 0x000000ff0000720c */ /* 0x000fc40001fa4270 */
[C---:B------:R-:W-:Y:S02]  /*7f10*/  ISETP.GT.AND P1, PT, R3.reuse, 0x68, PT ;  /* 0x000000680300780c */ /* 0x040fe40003f24270 */
[----:B------:R-:W-:Y:S02]  /*7f20*/  ISETP.GT.AND P0, PT, R3, 0x69, PT ;  /* 0x000000690300780c */ /* 0x000fe40003f04270 */
[C---:B------:R-:W-:Y:S02]  /*7f30*/  ISETP.GT.AND P3, PT, R0.reuse, 0x8, P3 ;  /* 0x000000080000780c */ /* 0x040fe40001f64270 */
[C---:B------:R-:W-:Y:S02]  /*7f40*/  ISETP.GT.AND P2, PT, R0.reuse, 0x8, P2 ;  /* 0x000000080000780c */ /* 0x040fe40001744270 */
[----:B------:R-:W-:Y:S02]  /*7f50*/  F2FP.F16.F32.PACK_AB R26, RZ, R26 ;  /* 0x0000001aff1a723e */ /* 0x000fe400000000ff */
[----:B------:R-:W-:Y:S01]  /*7f60*/  F2FP.F16.F32.PACK_AB R27, RZ, R27 ;  /* 0x0000001bff1b723e */ /* 0x000fe200000000ff */
[----:B------:R-:W-:Y:S01]  /*7f70*/  @P5 STG.E.U16 desc[UR48][R6.64+0xc0], R24 ;  /* 0x0000c01806005986 */ /* 0x000fe2000c101530 */
[----:B------:R-:W-:-:S02]  /*7f80*/  ISETP.GT.AND P5, PT, R0, RZ, P0 ;  /* 0x000000ff0000720c */ /* 0x000fc400007a4270 */
[C---:B------:R-:W-:Y:S01]  /*7f90*/  ISETP.GT.AND P0, PT, R0.reuse, 0x8, P0 ;  /* 0x000000080000780c */ /* 0x040fe20000704270 */
[----:B------:R-:W-:Y:S01]  /*7fa0*/  @P4 STG.E.U16 desc[UR48][R6.64+0xc2], R25 ;  /* 0x0000c21906004986 */ /* 0x000fe2000c101530 */
[C---:B------:R-:W-:Y:S02]  /*7fb0*/  ISETP.GT.AND P4, PT, R0.reuse, RZ, P1 ;  /* 0x000000ff0000720c */ /* 0x040fe40000f84270 */
[----:B------:R-:W-:Y:S01]  /*7fc0*/  ISETP.GT.AND P1, PT, R0, 0x8, P1 ;  /* 0x000000080000780c */ /* 0x000fe20000f24270 */
[----:B------:R-:W-:Y:S01]  /*7fd0*/  @P3 STG.E.U16 desc[UR48][R4.64+0xc0], R26 ;  /* 0x0000c01a04003986 */ /* 0x000fe2000c101530 */
[----:B------:R-:W-:Y:S02]  /*7fe0*/  F2FP.F16.F32.PACK_AB R28, RZ, R28 ;  /* 0x0000001cff1c723e */ /* 0x000fe400000000ff */
[----:B------:R-:W-:Y:S01]  /*7ff0*/  F2FP.F16.F32.PACK_AB R29, RZ, R29 ;  /* 0x0000001dff1d723e */ /* 0x000fe200000000ff */
[----:B------:R-:W-:Y:S01]  /*8000*/  @P2 STG.E.U16 desc[UR48][R4.64+0xc2], R27 ;  /* 0x0000c21b04002986 */ /* 0x000fe2000c101530 */
[----:B------:R-:W-:-:S02]  /*8010*/  F2FP.F16.F32.PACK_AB R30, RZ, R30 ;  /* 0x0000001eff1e723e */ /* 0x000fc400000000ff */
[----:B------:R-:W-:-:S03]  /*8020*/  F2FP.F16.F32.PACK_AB R31, RZ, R31 ;  /* 0x0000001fff1f723e */ /* 0x000fc600000000ff */
[----:B------:R-:W-:Y:S04]  /*8030*/  @P4 STG.E.U16 desc[UR48][R6.64+0xd0], R28 ;  /* 0x0000d01c06004986 */ /* 0x000fe8000c101530 */
[----:B------:R0:W-:Y:S04]  /*8040*/  @P5 STG.E.U16 desc[UR48][R6.64+0xd2], R29 ;  /* 0x0000d21d06005986 */ /* 0x0001e8000c101530 */
[----:B------:R1:W-:Y:S01]  /*8050*/  @P1 STG.E.U16 desc[UR48][R4.64+0xd0], R30 ;  /* 0x0000d01e04001986 */ /* 0x0003e2000c101530 */
[----:B0-----:R-:W-:Y:S02]  /*8060*/  @P0 IMAD.MOV.U32 R6, RZ, RZ, R4 ;  /* 0x000000ffff060224 */ /* 0x001fe400078e0004 */
[----:B------:R-:W-:-:S05]  /*8070*/  @P0 IMAD.MOV.U32 R7, RZ, RZ, R5 ;  /* 0x000000ffff070224 */ /* 0x000fca00078e0005 */
[----:B------:R1:W-:Y:S02]  /*8080*/  @P0 STG.E.U16 desc[UR48][R6.64+0xd2], R31 ;  /* 0x0000d21f06000986 */ /* 0x0003e4000c101530 */
.L_x_142:
[----:B------:R-:W-:Y:S05]  /*8090*/  BSYNC B0 ;  /* 0x0000000000007941 */ /* 0x000fea0003800000 */
.L_x_32:
[----:B01----:R-:W2:Y:S01]  /*80a0*/  LDL.64 R4, [R1] ;  /* 0x0000000001047983 */ /* 0x003ea20000100a00 */
[----:B------:R-:W-:Y:S01]  /*80b0*/  ULDC.64 UR4, c[0x0][0x650] ;  /* 0x0001940000047ab9 */ /* 0x000fe20000000a00 */
[----:B------:R-:W-:Y:S02]  /*80c0*/  IMAD.U32 R0, RZ, RZ, UR45 ;  /* 0x0000002dff007e24 */ /* 0x000fe4000f8e00ff */
[----:B------:R-:W-:Y:S02]  /*80d0*/  IMAD.MOV.U32 R22, RZ, RZ, -0x1 ;  /* 0xffffffffff167424 */ /* 0x000fe400078e00ff */
[----:B------:R0:W-:Y:S01]  /*80e0*/  SYNCS.ARRIVE.TRANS64.A1T0 RZ, [R0+UR41], RZ ;  /* 0x000000ff00ff79a7 */ /* 0x0001e20008100029 */
[----:B----45:R-:W-:Y:S02]  /*80f0*/  IMAD.MOV.U32 R18, RZ, RZ, -0x1 ;  /* 0xffffffffff127424 */ /* 0x030fe400078e00ff */
[----:B------:R-:W-:Y:S01]  /*8100*/  IMAD.MOV.U32 R19, RZ, RZ, -0x1 ;  /* 0xffffffffff137424 */ /* 0x000fe200078e00ff */
[----:B0-----:R-:W-:-:S02]  /*8110*/  PRMT R0, RZ, 0x7610, R0 ;  /* 0x00007610ff007816 */ /* 0x001fc40000000000 */
[----:B--2---:R-:W-:-:S05]  /*8120*/  LEA R16, P0, R4, R16, 0x1 ;  /* 0x0000001004107211 */ /* 0x004fca00078008ff */
[----:B------:R-:W-:Y:S01]  /*8130*/  IMAD.X R17, R90, 0x1, R17, P0 ;  /* 0x000000015a117824 */ /* 0x000fe200000e0611 */
[----:B------:R-:W-:-:S04]  /*8140*/  ISETP.GE.U32.AND P0, PT, R16, UR4, PT ;  /* 0x0000000410007c0c */ /* 0x000fc8000bf06070 */
[----:B------:R-:W-:-:S13]  /*8150*/  ISETP.GE.U32.AND.EX P0, PT, R17, UR5, PT, P0 ;  /* 0x0000000511007c0c */ /* 0x000fda000bf06100 */
[----:B------:R-:W-:Y:S05]  /*8160*/  @P0 BRA `(.L_x_143) ;  /* 0x0000000400500947 */ /* 0x000fea0003800000 */
[----:B------:R-:W0:Y:S01]  /*8170*/  LDC.64 R10, c[0x0][0x628] ;  /* 0x00018a00ff0a7b82 */ /* 0x000e220000000a00 */
[----:B------:R-:W1:Y:S01]  /*8180*/  S2R R18, SR_CTAID.X ;  /* 0x0000000000127919 */ /* 0x000e620000002500 */
[----:B------:R-:W-:Y:S02]  /*8190*/  IMAD.MOV.U32 R8, RZ, RZ, R16 ;  /* 0x000000ffff087224 */ /* 0x000fe400078e0010 */
[----:B------:R-:W-:Y:S01]  /*81a0*/  IMAD.MOV.U32 R9, RZ, RZ, R17 ;  /* 0x000000ffff097224 */ /* 0x000fe200078e0011 */
[----:B------:R-:W2:Y:S03]  /*81b0*/  S2R R20, SR_CTAID.Y ;  /* 0x0000000000147919 */ /* 0x000ea60000002600 */
[----:B------:R-:W4:Y:S08]  /*81c0*/  LDC R0, c[0x0][0x630] ;  /* 0x00018c00ff007b82 */ /* 0x000f300000000800 */
[----:B------:R-:W1:Y:S01]  /*81d0*/  LDC.64 R14, c[0x0][0x620] ;  /* 0x00018800ff0e7b82 */ /* 0x000e620000000a00 */
[----:B0-----:R-:W-:-:S04]  /*81e0*/  ISETP.NE.U32.AND P0, PT, R10, RZ, PT ;  /* 0x000000ff0a00720c */ /* 0x001fc80003f05070 */
[----:B------:R-:W-:-:S13]  /*81f0*/  ISETP.NE.AND.EX P0, PT, R11, RZ, PT, P0 ;  /* 0x000000ff0b00720c */ /* 0x000fda0003f05300 */
[----:B-12-4-:R-:W-:Y:S05]  /*8200*/  @!P0 BRA `(.L_x_144) ;  /* 0x0000000000288947 */ /* 0x016fea0003800000 */
[----:B------:R-:W0:Y:S02]  /*8210*/  LDC R3, c[0x0][0x634] ;  /* 0x00018d00ff037b82 */ /* 0x000e240000000800 */
[----:B0-----:R-:W-:-:S05]  /*8220*/  IADD3 R3, P0, R16, R3, RZ ;  /* 0x0000000310037210 */ /* 0x001fca0007f1e0ff */
[----:B------:R-:W-:-:S04]  /*8230*/  IMAD.X R13, RZ, RZ, R17, P0 ;  /* 0x000000ffff0d7224 */ /* 0x000fc800000e0611 */
[----:B------:R-:W-:-:S04]  /*8240*/  IMAD.WIDE.U32 R4, R13, R10, RZ ;  /* 0x0000000a0d047225 */ /* 0x000fc800078e00ff */
[----:B---3--:R-:W-:-:S04]  /*8250*/  IMAD.WIDE.U32 R6, P0, R3, R11, R4 ;  /* 0x0000000b03067225 */ /* 0x008fc80007800004 */
[----:B------:R-:W-:-:S04]  /*8260*/  IMAD.WIDE.U32 R4, R3, R10, RZ ;  /* 0x0000000a03047225 */ /* 0x000fc800078e00ff */
[----:B------:R-:W-:Y:S01]  /*8270*/  IMAD.X R9, RZ, RZ, RZ, P0 ;  /* 0x000000ffff097224 */ /* 0x000fe200000e06ff */
[----:B------:R-:W-:Y:S01]  /*8280*/  IADD3 RZ, P0, R5, R6, RZ ;  /* 0x0000000605ff7210 */ /* 0x000fe20007f1e0ff */
[----:B------:R-:W-:-:S04]  /*8290*/  IMAD.MOV.U32 R8, RZ, RZ, R7 ;  /* 0x000000ffff087224 */ /* 0x000fc800078e0007 */
[----:B------:R-:W-:-:S08]  /*82a0*/  IMAD.WIDE.U32.X R8, R13, R11, R8, P0 ;  /* 0x0000000b0d087225 */ /* 0x000fd000000e0408 */
.L_x_144:
[----:B------:R-:W0:Y:S01]  /*82b0*/  LDC.64 R24, c[0x0][0x640] ;  /* 0x00019000ff187b82 */ /* 0x000e220000000a00 */
[-CC-:B------:R-:W-:Y:S01]  /*82c0*/  SHF.R.U64 R19, R8, R0.reuse, R9.reuse ;  /* 0x0000000008137219 */ /* 0x180fe20000001209 */
[----:B------:R-:W-:Y:S01]  /*82d0*/  ULDC UR4, c[0x0][0x150] ;  /* 0x0000540000047ab9 */ /* 0x000fe20000000800 */
[----:B------:R-:W-:Y:S02]  /*82e0*/  SHF.R.U32.HI R0, RZ, R0, R9 ;  /* 0x00000000ff007219 */ /* 0x000fe40000011609 */
[----:B------:R-:W-:Y:S02]  /*82f0*/  IADD3 R3, P0, RZ, -R19, RZ ;  /* 0x80000013ff037210 */ /* 0x000fe40007f1e0ff */
[----:B---3--:R-:W-:Y:S01]  /*8300*/  I2FP.F32.U32 R7, R18 ;  /* 0x0000001200077245 */ /* 0x008fe20000201000 */
[----:B------:R-:W1:Y:S02]  /*8310*/  LDC R6, c[0x0][0x618] ;  /* 0x00018600ff067b82 */ /* 0x000e640000000800 */
[----:B------:R-:W-:-:S02]  /*8320*/  IMAD.X R5, RZ, RZ, ~R0, P0 ;  /* 0x000000ffff057224 */ /* 0x000fc400000e0e00 */
[----:B------:R-:W-:Y:S01]  /*8330*/  FMUL R7, R7, UR4 ;  /* 0x0000000407077c20 */ /* 0x000fe20008400000 */
[----:B------:R-:W-:Y:S01]  /*8340*/  ULDC UR4, c[0x0][0x154] ;  /* 0x0000550000047ab9 */ /* 0x000fe20000000800 */
[-C--:B------:R-:W-:Y:S02]  /*8350*/  IMAD R0, R5, R14.reuse, RZ ;  /* 0x0000000e05007224 */ /* 0x080fe400078e02ff */
[----:B------:R-:W2:Y:S01]  /*8360*/  LDC R8, c[0x0][0x608] ;  /* 0x00018200ff087b82 */ /* 0x000ea20000000800 */
[C---:B------:R-:W-:Y:S01]  /*8370*/  IMAD.WIDE.U32 R4, R3.reuse, R14, R16 ;  /* 0x0000000e03047225 */ /* 0x040fe200078e0010 */
[----:B------:R-:W3:Y:S03]  /*8380*/  F2I.U32.TRUNC.NTZ R7, R7 ;  /* 0x0000000700077305 */ /* 0x000ee6000020f000 */
[----:B------:R-:W-:Y:S01]  /*8390*/  IMAD R3, R3, R15, R0 ;  /* 0x0000000f03037224 */ /* 0x000fe200078e0200 */
[----:B------:R-:W-:-:S02]  /*83a0*/  I2FP.F32.U32 R0, R20 ;  /* 0x0000001400007245 */ /* 0x000fc40000201000 */
[----:B------:R-:W4:Y:S01]  /*83b0*/  LDC R22, c[0x0][0x658] ;  /* 0x00019600ff167b82 */ /* 0x000f220000000800 */
[----:B------:R-:W-:Y:S01]  /*83c0*/  IMAD.IADD R3, R5, 0x1, R3 ;  /* 0x0000000105037824 */ /* 0x000fe200078e0203 */
[----:B0-----:R-:W-:Y:S01]  /*83d0*/  ISETP.NE.U32.AND P0, PT, R24, RZ, PT ;  /* 0x000000ff1800720c */ /* 0x001fe20003f05070 */
[----:B------:R-:W-:-:S03]  /*83e0*/  FMUL R0, R0, UR4 ;  /* 0x0000000400007c20 */ /* 0x000fc60008400000 */
[----:B------:R-:W-:Y:S01]  /*83f0*/  ISETP.NE.AND.EX P0, PT, R25, RZ, PT, P0 ;  /* 0x000000ff1900720c */ /* 0x000fe20003f05300 */
[----:B------:R0:W0:Y:S01]  /*8400*/  F2I.U32.TRUNC.NTZ R14, R0 ;  /* 0x00000000000e7305 */ /* 0x000022000020f000 */
[----:B------:R-:W5:Y:S01]  /*8410*/  LDC R9, c[0x0][0x144] ;  /* 0x00005100ff097b82 */ /* 0x000f620000000800 */
[-C--:B-1----:R-:W-:Y:S01]  /*8420*/  SHF.R.U64 R10, R4, R6.reuse, R3 ;  /* 0x00000006040a7219 */ /* 0x082fe20000001203 */
[----:B---3--:R-:W-:Y:S01]  /*8430*/  IMAD.MOV R7, RZ, RZ, -R7 ;  /* 0x000000ffff077224 */ /* 0x008fe200078e0a07 */
[----:B------:R-:W-:-:S05]  /*8440*/  SHF.R.U32.HI R3, RZ, R6, R3 ;  /* 0x00000006ff037219 */ /* 0x000fca0000011603 */
[----:B------:R-:W1:Y:S01]  /*8450*/  LDC R15, c[0x0][0x148] ;  /* 0x00005200ff0f7b82 */ /* 0x000e620000000800 */
[-CC-:B--2---:R-:W-:Y:S02]  /*8460*/  SHF.R.U64 R12, R10, R8.reuse, R3.reuse ;  /* 0x000000080a0c7219 */ /* 0x184fe40000001203 */
[----:B------:R-:W-:-:S05]  /*8470*/  SHF.R.U32.HI R3, RZ, R8, R3 ;  /* 0x00000008ff037219 */ /* 0x000fca0000011603 */
[----:B------:R-:W2:Y:S01]  /*8480*/  LDC R21, c[0x0][0x600] ;  /* 0x00018000ff157b82 */ /* 0x000ea20000000800 */
[-CC-:B----4-:R-:W-:Y:S02]  /*8490*/  SHF.R.U64 R13, R12, R22.reuse, R3.reuse ;  /* 0x000000160c0d7219 */ /* 0x190fe40000001203 */
[----:B------:R-:W-:-:S03]  /*84a0*/  SHF.R.U32.HI R5, RZ, R22, R3 ;  /* 0x00000016ff057219 */ /* 0x000fc60000011603 */
[----:B------:R-:W-:Y:S02]  /*84b0*/  IMAD.MOV.U32 R4, RZ, RZ, R13 ;  /* 0x000000ffff047224 */ /* 0x000fe400078e000d */
[----:B------:R-:W3:Y:S01]  /*84c0*/  LDC R26, c[0x0][0x648] ;  /* 0x00019200ff1a7b82 */ /* 0x000ee20000000800 */
[----:B-----5:R-:W-:-:S07]  /*84d0*/  IMAD R22, R9, R7, R18 ;  /* 0x0000000709167224 */ /* 0x020fce00078e0212 */
[----:B------:R-:W4:Y:S08]  /*84e0*/  LDC R27, c[0x0][0x638] ;  /* 0x00018e00ff1b7b82 */ /* 0x000f300000000800 */
[----:B------:R-:W0:Y:S01]  /*84f0*/  LDC R28, c[0x0][0x610] ;  /* 0x00018400ff1c7b82 */ /* 0x000e220000000800 */
[----:B-1----:R-:W-:Y:S05]  /*8500*/  @!P0 BRA `(.L_x_145) ;  /* 0x0000000000288947 */ /* 0x002fea0003800000 */
[----:B0-----:R-:W0:Y:S02]  /*8510*/  LDC R0, c[0x0][0x64c] ;  /* 0x00019300ff007b82 */ /* 0x001e240000000800 */
[----:B0-----:R-:W-:-:S05]  /*8520*/  IADD3 R3, P0, R13, R0, RZ ;  /* 0x000000000d037210 */ /* 0x001fca0007f1e0ff */
        /* <DEDUP_REMOVED lines=8> */
.L_x_145:
[----:B------:R-:W-:Y:S01]  /*85b0*/  ISETP.NE.AND P0, PT, R2, 0x1, PT ;  /* 0x000000010200780c */ /* 0x000fe20003f05270 */
[----:B0-----:R-:W-:Y:S01]  /*85c0*/  IMAD.MOV R14, RZ, RZ, -R14 ;  /* 0x000000ffff0e7224 */ /* 0x001fe200078e0a0e */
[----:B---3--:R-:W-:Y:S01]  /*85d0*/  SHF.R.U64 R0, R4, R26, R5 ;  /* 0x0000001a04007219 */ /* 0x008fe20000001205 */
[----:B--2---:R-:W-:Y:S01]  /*85e0*/  VIADD R5, R21, 0xffffffff ;  /* 0xffffffff15057836 */ /* 0x004fe20000000000 */
[----:B------:R-:W-:-:S03]  /*85f0*/  LOP3.LUT R3, R12, R91, RZ, 0xc0, !PT ;  /* 0x0000005b0c037212 */ /* 0x000fc600078ec0ff */
[----:B------:R-:W-:Y:S01]  /*8600*/  IMAD.MOV R4, RZ, RZ, -R0 ;  /* 0x000000ffff047224 */ /* 0x000fe200078e0a00 */
[----:B------:R-:W-:Y:S01]  /*8610*/  LOP3.LUT R5, R10, R5, RZ, 0xc0, !PT ;  /* 0x000000050a057212 */ /* 0x000fe200078ec0ff */
[----:B------:R-:W-:Y:S02]  /*8620*/  IMAD R3, R86, R0, R3 ;  /* 0x0000000056037224 */ /* 0x000fe400078e0203 */
[----:B----4-:R-:W-:Y:S02]  /*8630*/  IMAD R0, R4, R27, R13 ;  /* 0x0000001b04007224 */ /* 0x010fe400078e020d */
[----:B------:R-:W-:Y:S02]  /*8640*/  @P0 IMAD R22, R15, R14, R20 ;  /* 0x0000000e0f160224 */ /* 0x000fe400078e0214 */
[----:B------:R-:W-:Y:S02]  /*8650*/  IMAD.MOV.U32 R4, RZ, RZ, 0x1 ;  /* 0x00000001ff047424 */ /* 0x000fe400078e00ff */
[----:B------:R-:W-:-:S02]  /*8660*/  IMAD R22, R3, R28, R22 ;  /* 0x0000001c03167224 */ /* 0x000fc400078e0216 */
[----:B------:R-:W-:Y:S01]  /*8670*/  IMAD R3, R0, R21, R5 ;  /* 0x0000001500037224 */ /* 0x000fe200078e0205 */
[----:B------:R-:W-:-:S04]  /*8680*/  PRMT R0, R4, 0x7610, R0 ;  /* 0x0000761004007816 */ /* 0x000fc80000000000 */
[----:B------:R-:W-:Y:S02]  /*8690*/  SEL R18, R3, R22, !P0 ;  /* 0x0000001603127207 */ /* 0x000fe40004000000 */
[----:B------:R-:W-:-:S07]  /*86a0*/  SEL R22, R22, R3, !P0 ;  /* 0x0000000316167207 */ /* 0x000fce0004000000 */
.L_x_143:
[----:B------:R-:W-:Y:S02]  /*86b0*/  LOP3.LUT P0, RZ, R0, 0xff, RZ, 0xc0, !PT ;  /* 0x000000ff00ff7812 */ /* 0x000fe4000780c0ff */
[----:B------:R-:W-:-:S11]  /*86c0*/  LOP3.LUT R94, R94, 0x1, RZ, 0x3c, !PT ;  /* 0x000000015e5e7812 */ /* 0x000fd600078e3cff */
[----:B------:R-:W-:Y:S05]  /*86d0*/  @P0 BRA `(.L_x_146) ;  /* 0xffffff8c00b00947 */ /* 0x000fea000383ffff */
[----:B------:R-:W-:Y:S05]  /*86e0*/  EXIT ;  /* 0x000000000000794d */ /* 0x000fea0003800000 */
.L_x_13:
[----:B------:R-:W-:-:S08]  /*86f0*/  ISETP.NE.AND P0, PT, R14, RZ, PT ;  /* 0x000000ff0e00720c */ /* 0x000fd00003f05270 */
[----:B0-----:R-:W0:-:S00]  /*8700*/  USETMAXREG.DEALLOC.CTAPOOL 0x28 ;  /* 0x00000028000079c8 */ /* 0x001e0000080e0500 */
[----:B------:R-:W-:Y:S05]  /*8710*/  @P0 EXIT ;  /* 0x000000000000094d */ /* 0x000fea0003800000 */
[----:B0-----:R-:W-:Y:S01]  /*8720*/  LOP3.LUT P0, RZ, R3, 0xff, RZ, 0xc0, !PT ;  /* 0x000000ff03ff7812 */ /* 0x001fe2000780c0ff */
[----:B------:R-:W-:Y:S02]  /*8730*/  IMAD.MOV.U32 R3, RZ, RZ, 0x1 ;  /* 0x00000001ff037424 */ /* 0x000fe400078e00ff */
[----:B------:R-:W-:-:S10]  /*8740*/  IMAD.MOV.U32 R8, RZ, RZ, RZ ;  /* 0x000000ffff087224 */ /* 0x000fd400078e00ff */
[----:B------:R-:W-:Y:S05]  /*8750*/  @!P0 BRA `(.L_x_147) ;  /* 0x0000000c003c8947 */ /* 0x000fea0003800000 */
[----:B------:R-:W-:Y:S01]  /*8760*/  LOP3.LUT P0, RZ, R5, 0x1f, RZ, 0xc0, !PT ;  /* 0x0000001f05ff7812 */ /* 0x000fe2000780c0ff */
[----:B------:R-:W-:Y:S01]  /*8770*/  ULDC UR5, c[0x0][0x658] ;  /* 0x0001960000057ab9 */ /* 0x000fe20000000800 */
[----:B------:R-:W-:Y:S01]  /*8780*/  UMOV UR6, 0xffffffff ;  /* 0xffffffff00067882 */ /* 0x000fe20000000000 */
[----:B------:R-:W-:Y:S01]  /*8790*/  BSSY B0, `(.L_x_147) ;  /* 0x00000cb000007945 */ /* 0x000fe20003800000 */
[----:B------:R-:W-:Y:S01]  /*87a0*/  USHF.L.U32 UR6, UR6, UR5, URZ ;  /* 0x0000000506067299 */ /* 0x000fe2000800063f */
[C---:B------:R-:W-:Y:S01]  /*87b0*/  ISETP.NE.AND P2, PT, R4.reuse, RZ, PT ;  /* 0x000000ff0400720c */ /* 0x040fe20003f45270 */
[----:B------:R-:W-:Y:S01]  /*87c0*/  UMOV UR7, 0x1 ;  /* 0x0000000100077882 */ /* 0x000fe20000000000 */
[----:B------:R-:W-:Y:S01]  /*87d0*/  ISETP.NE.OR P0, PT, R4, RZ, !P0 ;  /* 0x000000ff0400720c */ /* 0x000fe20004705670 */
[----:B------:R-:W-:Y:S01]  /*87e0*/  IMAD.MOV.U32 R10, RZ, RZ, 0x1 ;  /* 0x00000001ff0a7424 */ /* 0x000fe200078e00ff */
[----:B------:R-:W-:Y:S01]  /*87f0*/  LOP3.LUT R9, R23, 0x2, RZ, 0xfc, !PT ;  /* 0x0000000217097812 */ /* 0x000fe200078efcff */
[----:B------:R-:W-:Y:S01]  /*8800*/  IMAD.MOV.U32 R3, RZ, RZ, 0x1 ;  /* 0x00000001ff037424 */ /* 0x000fe200078e00ff */
[----:B------:R-:W-:Y:S01]  /*8810*/  ULDC UR4, c[0x0][0x600] ;  /* 0x0001800000047ab9 */ /* 0x000fe20000000800 */
[----:B------:R-:W-:Y:S01]  /*8820*/  IMAD.MOV.U32 R8, RZ, RZ, RZ ;  /* 0x000000ffff087224 */ /* 0x000fe200078e00ff */
[----:B------:R-:W-:-:S02]  /*8830*/  USHF.L.U32 UR13, UR7, UR5, URZ ;  /* 0x00000005070d7299 */ /* 0x000fc4000800063f */
[----:B------:R-:W-:Y:S02]  /*8840*/  UIADD3 UR21, UR38, 0x1, URZ ;  /* 0x0000000126157890 */ /* 0x000fe4000fffe03f */
[----:B------:R-:W-:Y:S02]  /*8850*/  UIADD3 UR4, UR4, -0x1, URZ ;  /* 0xffffffff04047890 */ /* 0x000fe4000fffe03f */
[----:B------:R-:W-:Y:S01]  /*8860*/  ULOP3.LUT UR5, URZ, UR6, URZ, 0x33, !UPT ;  /* 0x000000063f057292 */ /* 0x000fe2000f8e333f */
[----:B------:R-:W-:-:S11]  /*8870*/  ULDC.64 UR22, c[0x0][0x198] ;  /* 0x0000660000167ab9 */ /* 0x000fd60000000a00 */
.L_x_159:
[----:B------:R-:W-:-:S03]  /*8880*/  UMOV UR6, 0xffffffff ;  /* 0xffffffff00067882 */ /* 0x000fc60000000000 */
[----:B------:R-:W-:Y:S05]  /*8890*/  BRA.DIV UR6, `(.L_x_148) ;  /* 0x00000012062c7947 */ /* 0x000fea000b800000 */
[----:B------:R-:W-:-:S13]  /*88a0*/  ELECT P6, URZ, PT ;  /* 0x00000000003f782f */ /* 0x000fda00038c0000 */
.L_x_173:
[----:B------:R-:W0:Y:S01]  /*88b0*/  LDC R4, c[0x0][0x28c] ;  /* 0x0000a300ff047b82 */ /* 0x000e220000000800 */
[----:B------:R-:W-:Y:S01]  /*88c0*/  BSSY B1, `(.L_x_149) ;  /* 0x0000043000017945 */ /* 0x000fe20003800000 */
[----:B0-----:R-:W-:-:S13]  /*88d0*/  ISETP.LT.OR P6, PT, R4, 0x1, !P6 ;  /* 0x000000010400780c */ /* 0x001fda00077c1670 */
[----:B------:R-:W-:Y:S05]  /*88e0*/  @P6 BRA `(.L_x_150) ;  /* 0x0000000400006947 */ /* 0x000fea0003800000 */
[----:B------:R-:W-:Y:S02]  /*88f0*/  IMAD.SHL.U32 R22, R22, 0x40, RZ ;  /* 0x0000004016167824 */ /* 0x000fe400078e00ff */
[----:B------:R-:W-:Y:S02]  /*8900*/  IMAD R18, R18, 0x70, RZ ;  /* 0x0000007012127824 */ /* 0x000fe400078e02ff */
[----:B------:R-:W-:Y:S02]  /*8910*/  IMAD.MOV.U32 R13, RZ, RZ, RZ ;  /* 0x000000ffff0d7224 */ /* 0x000fe400078e00ff */
[----:B------:R-:W-:Y:S02]  /*8920*/  IMAD.U32 R14, RZ, RZ, UR21 ;  /* 0x00000015ff0e7e24 */ /* 0x000fe4000f8e00ff */
[----:B------:R-:W-:Y:S02]  /*8930*/  IMAD.MOV.U32 R4, RZ, RZ, R3 ;  /* 0x000000ffff047224 */ /* 0x000fe400078e0003 */
[----:B------:R-:W-:-:S07]  /*8940*/  IMAD.MOV.U32 R5, RZ, RZ, R8 ;  /* 0x000000ffff057224 */ /* 0x000fce00078e0008 */
.L_x_154:
[----:B------:R-:W0:Y:S01]  /*8950*/  S2R R7, SR_CgaCtaId ;  /* 0x0000000000077919 */ /* 0x000e220000008800 */
[----:B------:R-:W-:-:S04]  /*8960*/  MOV R6, 0x400 ;  /* 0x0000040000067802 */ /* 0x000fc80000000f00 */
[----:B0-----:R-:W-:Y:S02]  /*8970*/  LEA R12, R7, R6, 0x18 ;  /* 0x00000006070c7211 */ /* 0x001fe400078ec0ff */
[----:B------:R-:W-:Y:S01]  /*8980*/  SHF.L.U32 R6, R4, 0x1f, RZ ;  /* 0x0000001f04067819 */ /* 0x000fe200000006ff */
[----:B------:R-:W0:Y:S02]  /*8990*/  @!P2 LDC R7, c[0x0][0x500] ;  /* 0x00014000ff07ab82 */ /* 0x000e240000000800 */
[----:B------:R-:W-:-:S04]  /*89a0*/  IMAD R11, R5, 0x8, R12 ;  /* 0x00000008050b7824 */ /* 0x000fc800078e020c */
[----:B------:R-:W1:Y:S02]  /*89b0*/  SYNCS.PHASECHK.TRANS64.TRYWAIT P1, [R11+URZ+0x28], R6 ;  /* 0x000028060b0075a7 */ /* 0x000e64000802017f */
[----:B-1----:R-:W-:Y:S05]  /*89c0*/  @!P1 BRA `(.L_x_151) ;  /* 0x0000001000009947 */ /* 0x002fea0003800000 */
.L_x_174:
[----:B-1----:R-:W-:Y:S01]  /*89d0*/  PRMT R6, R9, 0x9910, RZ ;  /* 0x0000991009067816 */ /* 0x002fe200000000ff */
[----:B0-----:R0:W-:Y:S03]  /*89e0*/  @!P2 SYNCS.ARRIVE.TRANS64 RZ, [R11+URZ], R7 ;  /* 0x000000070bffa9a7 */ /* 0x0011e6000800003f */
[----:B------:R-:W-:-:S13]  /*89f0*/  ISETP.NE.AND P1, PT, R6, 0x2, PT ;  /* 0x000000020600780c */ /* 0x000fda0003f25270 */
[----:B0-----:R-:W-:Y:S05]  /*8a00*/  @P1 BRA `(.L_x_152) ;  /* 0x0000000000041947 */ /* 0x001fea0003800000 */
[----:B------:R-:W-:Y:S01]  /*8a10*/  BPT.TRAP 0x1 ;  /* 0x000000040000795c */ /* 0x000fe20000300000 */
.L_x_152:
[----:B------:R-:W-:Y:S05]  /*8a20*/  @P0 BRA `(.L_x_153) ;  /* 0x0000000000040947 */ /* 0x000fea0003800000 */
[----:B------:R-:W-:Y:S01]  /*8a30*/  BPT.TRAP 0x1 ;  /* 0x000000040000795c */ /* 0x000fe20000300000 */
.L_x_153:
[--C-:B------:R-:W-:Y:S01]  /*8a40*/  IMAD R6, R5, 0x4000, R12.reuse ;  /* 0x0000400005067824 */ /* 0x100fe200078e020c */
[----:B------:R-:W-:Y:S01]  /*8a50*/  R2UR UR34, R13 ;  /* 0x000000000d2272ca */ /* 0x000fe200000e0000 */
[----:B------:R-:W-:Y:S01]  /*8a60*/  IMAD R12, R5, 0x7000, R12 ;  /* 0x00007000050c7824 */ /* 0x000fe200078e020c */
[----:B------:R-:W-:Y:S01]  /*8a70*/  R2UR UR33, R11 ;  /* 0x000000000b2172ca */ /* 0x000fe200000e0000 */
[----:B------:R-:W-:Y:S01]  /*8a80*/  VIADD R14, R14, 0xffffffff ;  /* 0xffffffff0e0e7836 */ /* 0x000fe20000000000 */
[----:B------:R-:W-:Y:S01]  /*8a90*/  R2UR UR24, R6 ;  /* 0x00000000061872ca */ /* 0x000fe200000e0000 */
[----:B------:R-:W-:Y:S01]  /*8aa0*/  UIADD3 UR6, UP0, UR22, 0xf0, URZ ;  /* 0x000000f016067890 */ /* 0x000fe2000ff1e03f */
[----:B------:R-:W-:Y:S01]  /*8ab0*/  R2UR UR8, R12 ;  /* 0x000000000c0872ca */ /* 0x000fe200000e0000 */
[----:B------:R-:W-:Y:S01]  /*8ac0*/  UIADD3 UR30, UP1, UR22, 0x1f0, URZ ;  /* 0x000001f0161e7890 */ /* 0x000fe2000ff3e03f */
[----:B------:R-:W-:Y:S01]  /*8ad0*/  R2UR UR36, R19 ;  /* 0x00000000132472ca */ /* 0x000fe200000e0000 */
[----:B------:R-:W-:Y:S01]  /*8ae0*/  UIADD3.X UR7, URZ, UR23, URZ, UP0, !UPT ;  /* 0x000000173f077290 */ /* 0x000fe200087fe43f */
[----:B------:R-:W-:Y:S01]  /*8af0*/  R2UR UR35, R22 ;  /* 0x00000000162372ca */ /* 0x000fe200000e0000 */
[----:B------:R-:W-:Y:S01]  /*8b00*/  UIADD3.X UR31, URZ, UR23, URZ, UP1, !UPT ;  /* 0x000000173f1f7290 */ /* 0x000fe20008ffe43f */
[----:B------:R-:W-:Y:S01]  /*8b10*/  R2UR UR19, R18 ;  /* 0x00000000121372ca */ /* 0x000fe200000e0000 */
[----:B------:R-:W-:Y:S01]  /*8b20*/  UIADD3 UR26, UR34, 0x40, URZ ;  /* 0x00000040221a7890 */ /* 0x000fe2000fffe03f */
[----:B------:R-:W-:Y:S01]  /*8b30*/  ISETP.GT.AND P3, PT, R14, 0x1, PT ;  /* 0x000000010e00780c */ /* 0x000fe20003f64270 */
[----:B------:R-:W-:Y:S01]  /*8b40*/  VIADD R5, R5, 0x1 ;  /* 0x0000000105057836 */ /* 0x000fe20000000000 */
[----:B------:R-:W-:Y:S01]  /*8b50*/  UMOV UR14, 0x0 ;  /* 0x00000000000e7882 */ /* 0x000fe20000000000 */
[----:B------:R-:W-:Y:S01]  /*8b60*/  UIADD3 UR32, UR24, 0x180, URZ ;  /* 0x0000018018207890 */ /* 0x000fe2000fffe03f */
[----:B------:R-:W-:Y:S01]  /*8b70*/  VIADD R13, R13, 0x80 ;  /* 0x000000800d0d7836 */ /* 0x000fe20000000000 */
[----:B------:R-:W-:Y:S01]  /*8b80*/  UIADD3 UR24, UR24, 0x2180, URZ ;  /* 0x0000218018187890 */ /* 0x000fe2000fffe03f */
[----:B------:R-:W-:Y:S01]  /*8b90*/  ISETP.NE.AND P1, PT, R5, 0x5, PT ;  /* 0x000000050500780c */ /* 0x000fe20003f25270 */
[----:B------:R-:W-:-:S02]  /*8ba0*/  UIADD3 UR16, UR8, 0x14180, URZ ;  /* 0x0001418008107890 */ /* 0x000fc4000fffe03f */
[----:B------:R-:W-:Y:S01]  /*8bb0*/  UIADD3 UR8, UR8, 0x17980, URZ ;  /* 0x0001798008087890 */ /* 0x000fe2000fffe03f */
[----:B------:R-:W-:Y:S01]  /*8bc0*/  SEL R7, RZ, 0x1, P1 ;  /* 0x00000001ff077807 */ /* 0x000fe20000800000 */
[----:B------:R-:W-:Y:S01]  /*8bd0*/  UMOV UR15, 0x10000000 ;  /* 0x10000000000f7882 */ /* 0x000fe20000000000 */
[----:B------:R-:W-:Y:S01]  /*8be0*/  UMOV UR25, UR33 ;  /* 0x0000002100197c82 */ /* 0x000fe20008000000 */
[----:B------:R-:W-:Y:S01]  /*8bf0*/  UMOV UR28, UR36 ;  /* 0x00000024001c7c82 */ /* 0x000fe20008000000 */
[----:B------:R-:W-:Y:S01]  /*8c00*/  UMOV UR27, UR35 ;  /* 0x00000023001b7c82 */ /* 0x000fe20008000000 */
[----:B------:R-:W-:Y:S01]  /*8c10*/  UMOV UR17, UR33 ;  /* 0x0000002100117c82 */ /* 0x000fe20008000000 */
[----:B------:R-:W-:Y:S01]  /*8c20*/  UMOV UR18, UR34 ;  /* 0x0000002200127c82 */ /* 0x000fe20008000000 */
[----:B------:R-:W-:Y:S01]  /*8c30*/  UMOV UR20, UR36 ;  /* 0x0000002400147c82 */ /* 0x000fe20008000000 */
[----:B------:R0:W-:Y:S01]  /*8c40*/  UTMALDG.3D [UR32], [UR6], desc[UR14] ;  /* 0x00000e20060075b4 */ /* 0x0001e20008011000 */
[----:B------:R-:W-:Y:S01]  /*8c50*/  UMOV UR9, UR33 ;  /* 0x0000002100097c82 */ /* 0x000fe20008000000 */
[----:B------:R-:W-:Y:S01]  /*8c60*/  UMOV UR11, UR19 ;  /* 0x00000013000b7c82 */ /* 0x000fe20008000000 */
[----:B------:R-:W-:Y:S01]  /*8c70*/  UMOV UR12, UR36 ;  /* 0x00000024000c7c82 */ /* 0x000fe20008000000 */
[----:B------:R-:W-:Y:S01]  /*8c80*/  UMOV UR10, UR26 ;  /* 0x0000001a000a7c82 */ /* 0x000fe20008000000 */
[----:B------:R-:W-:-:S02]  /*8c90*/  LOP3.LUT R4, R4, R7, RZ, 0x3c, !PT ;  /* 0x0000000704047212 */ /* 0x000fc400078e3cff */
[----:B------:R-:W-:Y:S01]  /*8ca0*/  SEL R5, R5, RZ, P1 ;  /* 0x000000ff05057207 */ /* 0x000fe20000800000 */
[----:B------:R0:W-:Y:S01]  /*8cb0*/  UTMALDG.3D [UR24], [UR6], desc[UR14] ;  /* 0x00000e18060075b4 */ /* 0x0001e20008011000 */
[----:B------:R0:W-:Y:S01]  /*8cc0*/  UTMALDG.3D [UR16], [UR30], desc[UR14] ;  /* 0x00000e101e0075b4 */ /* 0x0001e20008011000 */
[----:B------:R0:W-:Y:S02]  /*8cd0*/  UTMALDG.3D [UR8], [UR30], desc[UR14] ;  /* 0x00000e081e0075b4 */ /* 0x0001e40008011000 */
[----:B0-----:R-:W-:Y:S05]  /*8ce0*/  @P3 BRA `(.L_x_154) ;  /* 0xfffffffc00183947 */ /* 0x001fea000383ffff */
.L_x_150:
[----:B------:R-:W-:Y:S05]  /*8cf0*/  BSYNC B1 ;  /* 0x0000000000017941 */ /* 0x000fea0003800000 */
.L_x_149:
[----:B------:R-:W2:Y:S01]  /*8d00*/  LDL.64 R20, [R1] ;  /* 0x0000000001147983 */ /* 0x000ea20000100a00 */
[----:B------:R-:W-:Y:S01]  /*8d10*/  LOP3.LUT P4, RZ, R10, 0xff, RZ, 0xc0, !PT ;  /* 0x000000ff0aff7812 */ /* 0x000fe2000788c0ff */
[----:B------:R-:W-:Y:S01]  /*8d20*/  VIADD R7, R8, UR38 ;  /* 0x0000002608077c36 */ /* 0x000fe20008000000 */
[----:B------:R-:W-:Y:S01]  /*8d30*/  ULDC.64 UR6, c[0x0][0x650] ;  /* 0x0001940000067ab9 */ /* 0x000fe20000000a00 */
[----:B------:R-:W-:Y:S01]  /*8d40*/  IMAD.U32 R8, RZ, RZ, UR38 ;  /* 0x00000026ff087e24 */ /* 0x000fe2000f8e00ff */
[----:B------:R-:W-:Y:S01]  /*8d50*/  UISETP.GE.U32.AND UP0, UPT, UR38, 0x5, UPT ;  /* 0x000000052600788c */ /* 0x000fe2000bf06070 */
[----:B------:R-:W-:Y:S01]  /*8d60*/  BSSY B1, `(.L_x_155) ;  /* 0x000006b000017945 */ /* 0x000fe20003800000 */
[----:B------:R-:W-:Y:S01]  /*8d70*/  ISETP.GT.U32.AND P1, PT, R7, 0x4, PT ;  /* 0x000000040700780c */ /* 0x000fe20003f24070 */
[----:B------:R-:W-:Y:S01]  /*8d80*/  IMAD.MOV.U32 R22, RZ, RZ, -0x1 ;  /* 0xffffffffff167424 */ /* 0x000fe200078e00ff */
[----:B------:R-:W-:Y:S01]  /*8d90*/  PRMT R10, RZ, 0x7610, R10 ;  /* 0x00007610ff0a7816 */ /* 0x000fe2000000000a */
[----:B------:R-:W-:Y:S01]  /*8da0*/  IMAD.MOV.U32 R18, RZ, RZ, -0x1 ;  /* 0xffffffffff127424 */ /* 0x000fe200078e00ff */
[----:B------:R-:W-:Y:S01]  /*8db0*/  ISETP.LT.U32.AND P1, PT, R8, 0x5, P1 ;  /* 0x000000050800780c */ /* 0x000fe20000f21070 */
[----:B------:R-:W-:Y:S01]  /*8dc0*/  IMAD.MOV.U32 R19, RZ, RZ, -0x1 ;  /* 0xffffffffff137424 */ /* 0x000fe200078e00ff */
[----:B------:R-:W-:Y:S01]  /*8dd0*/  PLOP3.LUT P3, PT, PT, PT, UP0, 0x80, 0x0 ;  /* 0x000000000000781c */ /* 0x000fe20003f6f008 */
[----:B------:R-:W0:Y:S01]  /*8de0*/  @P4 S2R R5, SR_CgaCtaId ;  /* 0x0000000000054919 */ /* 0x000e220000008800 */
[----:B------:R-:W-:-:S04]  /*8df0*/  @P4 MOV R4, 0x400 ;  /* 0x0000040000044802 */ /* 0x000fc80000000f00 */
[----:B0-----:R-:W-:Y:S01]  /*8e00*/  @P4 LEA R6, R5, R4, 0x18 ;  /* 0x0000000405064211 */ /* 0x001fe200078ec0ff */
[----:B------:R-:W-:Y:S01]  /*8e10*/  IMAD.WIDE.U32 R4, R7, -0x33333333, RZ ;  /* 0xcccccccd07047825 */ /* 0x000fe200078e00ff */
[----:B------:R-:W-:Y:S02]  /*8e20*/  SEL R4, RZ, 0x1, !P1 ;  /* 0x00000001ff047807 */ /* 0x000fe40004800000 */
[----:B------:R0:W-:Y:S02]  /*8e30*/  @P4 SYNCS.ARRIVE.TRANS64.A1T0 RZ, [R6+URZ+0x88], RZ ;  /* 0x000088ff06ff49a7 */ /* 0x0001e4000810003f */
[----:B------:R-:W-:Y:S02]  /*8e40*/  LOP3.LUT R3, R3, R4, RZ, 0x3c, !PT ;  /* 0x0000000403037212 */ /* 0x000fe400078e3cff */
[----:B------:R-:W-:Y:S02]  /*8e50*/  PRMT R4, RZ, 0x7610, R4 ;  /* 0x00007610ff047816 */ /* 0x000fe40000000004 */
[----:B0-----:R-:W-:-:S04]  /*8e60*/  SHF.R.U32.HI R6, RZ, 0x2, R5 ;  /* 0x00000002ff067819 */ /* 0x001fc80000011605 */
[----:B------:R-:W-:Y:S01]  /*8e70*/  @P3 LOP3.LUT R3, R3, 0x1, R6, 0x78, !PT ;  /* 0x0000000103033812 */ /* 0x000fe200078e7806 */
[----:B------:R-:W-:Y:S01]  /*8e80*/  IMAD R8, R6, -0x5, R7 ;  /* 0xfffffffb06087824 */ /* 0x000fe200078e0207 */
[----:B--2---:R-:W-:-:S04]  /*8e90*/  IADD3 R16, P4, R16, R20, RZ ;  /* 0x0000001410107210 */ /* 0x004fc80007f9e0ff */
[----:B------:R-:W-:Y:S01]  /*8ea0*/  ISETP.GE.U32.AND P1, PT, R16, UR6, PT ;  /* 0x0000000610007c0c */ /* 0x000fe2000bf26070 */
[----:B------:R-:W-:-:S05]  /*8eb0*/  IMAD.X R17, R17, 0x1, R0, P4 ;  /* 0x0000000111117824 */ /* 0x000fca00020e0600 */
[----:B------:R-:W-:-:S13]  /*8ec0*/  ISETP.GE.U32.AND.EX P1, PT, R17, UR7, PT, P1 ;  /* 0x0000000711007c0c */ /* 0x000fda000bf26110 */
[----:B------:R-:W-:Y:S05]  /*8ed0*/  @P1 BRA `(.L_x_156) ;  /* 0x00000004004c1947 */ /* 0x000fea0003800000 */
[----:B------:R-:W0:Y:S01]  /*8ee0*/  S2R R12, SR_CTAID.X ;  /* 0x00000000000c7919 */ /* 0x000e220000002500 */
[----:B------:R-:W-:Y:S01]  /*8ef0*/  ULDC.64 UR6, c[0x0][0x628] ;  /* 0x00018a0000067ab9 */ /* 0x000fe20000000a00 */
[----:B------:R-:W1:Y:S01]  /*8f00*/  LDC R13, c[0x0][0x144] ;  /* 0x00005100ff0d7b82 */ /* 0x000e620000000800 */
[----:B------:R-:W-:Y:S01]  /*8f10*/  ISETP.NE.U32.AND P1, PT, RZ, UR6, PT ;  /* 0x00000006ff007c0c */ /* 0x000fe2000bf25070 */
[----:B------:R-:W2:Y:S01]  /*8f20*/  S2R R11, SR_CTAID.Y ;  /* 0x00000000000b7919 */ /* 0x000ea20000002600 */
[----:B------:R-:W-:Y:S01]  /*8f30*/  ULDC UR8, c[0x0][0x150] ;  /* 0x0000540000087ab9 */ /* 0x000fe20000000800 */
[----:B------:R-:W-:Y:S01]  /*8f40*/  ULDC UR9, c[0x0][0x630] ;  /* 0x00018c0000097ab9 */ /* 0x000fe20000000800 */
[----:B------:R-:W-:Y:S01]  /*8f50*/  ISETP.NE.AND.EX P1, PT, RZ, UR7, PT, P1 ;  /* 0x00000007ff007c0c */ /* 0x000fe2000bf25310 */
[----:B------:R-:W-:Y:S01]  /*8f60*/  IMAD.MOV.U32 R4, RZ, RZ, R16 ;  /* 0x000000ffff047224 */ /* 0x000fe200078e0010 */
[----:B0-----:R-:W-:-:S05]  /*8f70*/  I2FP.F32.U32 R5, R12 ;  /* 0x0000000c00057245 */ /* 0x001fca0000201000 */
[----:B------:R-:W-:Y:S01]  /*8f80*/  FMUL R14, R5, UR8 ;  /* 0x00000008050e7c20 */ /* 0x000fe20008400000 */
[----:B------:R-:W-:-:S05]  /*8f90*/  IMAD.MOV.U32 R5, RZ, RZ, R17 ;  /* 0x000000ffff057224 */ /* 0x000fca00078e0011 */
[----:B--2---:R-:W-:Y:S05]  /*8fa0*/  @!P1 BRA `(.L_x_157) ;  /* 0x0000000000289947 */ /* 0x004fea0003800000 */
[----:B------:R-:W-:Y:S02]  /*8fb0*/  ULDC UR8, c[0x0][0x634] ;  /* 0x00018d0000087ab9 */ /* 0x000fe40000000800 */
[----:B------:R-:W-:-:S05]  /*8fc0*/  IADD3 R5, P1, R16, UR8, RZ ;  /* 0x0000000810057c10 */ /* 0x000fca000ff3e0ff */
[----:B------:R-:W-:-:S04]  /*8fd0*/  IMAD.X R15, RZ, RZ, R17, P1 ;  /* 0x000000ffff0f7224 */ /* 0x000fc800008e0611 */
[----:B------:R-:W-:-:S04]  /*8fe0*/  IMAD.WIDE.U32 R6, R15, UR6, RZ ;  /* 0x000000060f067c25 */ /* 0x000fc8000f8e00ff */
[----:B------:R-:W-:-:S04]  /*8ff0*/  IMAD.WIDE.U32 R6, P1, R5, UR7, R6 ;  /* 0x0000000705067c25 */ /* 0x000fc8000f820006 */
[----:B------:R-:W-:-:S04]  /*9000*/  IMAD.WIDE.U32 R4, R5, UR6, RZ ;  /* 0x0000000605047c25 */ /* 0x000fc8000f8e00ff */
[----:B------:R-:W-:Y:S01]  /*9010*/  IMAD.MOV.U32 R4, RZ, RZ, R7 ;  /* 0x000000ffff047224 */ /* 0x000fe200078e0007 */
[----:B------:R-:W-:Y:S01]  /*9020*/  IADD3 RZ, P3, R5, R6, RZ ;  /* 0x0000000605ff7210 */ /* 0x000fe20007f7e0ff */
[----:B------:R-:W-:-:S04]  /*9030*/  IMAD.X R5, RZ, RZ, RZ, P1 ;  /* 0x000000ffff057224 */ /* 0x000fc800008e06ff */
[----:B------:R-:W-:-:S08]  /*9040*/  IMAD.WIDE.U32.X R4, R15, UR7, R4, P3 ;  /* 0x000000070f047c25 */ /* 0x000fd000098e0404 */
.L_x_157:
[--C-:B------:R-:W-:Y:S01]  /*9050*/  SHF.R.U64 R19, R4, UR9, R5.reuse ;  /* 0x0000000904137c19 */ /* 0x100fe20008001205 */
[----:B------:R-:W0:Y:S01]  /*9060*/  F2I.U32.TRUNC.NTZ R14, R14 ;  /* 0x0000000e000e7305 */ /* 0x000e22000020f000 */
[----:B------:R-:W-:Y:S01]  /*9070*/  SHF.R.U32.HI R4, RZ, UR9, R5 ;  /* 0x00000009ff047c19 */ /* 0x000fe20008011605 */
[----:B------:R-:W-:Y:S01]  /*9080*/  ULDC.64 UR6, c[0x0][0x620] ;  /* 0x0001880000067ab9 */ /* 0x000fe20000000a00 */
[----:B------:R-:W-:Y:S01]  /*9090*/  IADD3 R7, P1, RZ, -R19, RZ ;  /* 0x80000013ff077210 */ /* 0x000fe20007f3e0ff */
[----:B------:R-:W-:Y:S01]  /*90a0*/  ULDC.64 UR8, c[0x0][0x640] ;  /* 0x0001900000087ab9 */ /* 0x000fe20000000a00 */
[----:B------:R-:W2:Y:S03]  /*90b0*/  LDC R18, c[0x0][0x148] ;  /* 0x00005200ff127b82 */ /* 0x000ea60000000800 */
[----:B------:R-:W-:Y:S01]  /*90c0*/  IMAD.X R4, RZ, RZ, ~R4, P1 ;  /* 0x000000ffff047224 */ /* 0x000fe200008e0e04 */
[----:B------:R-:W-:-:S03]  /*90d0*/  ISETP.NE.U32.AND P1, PT, RZ, UR8, PT ;  /* 0x00000008ff007c0c */ /* 0x000fc6000bf25070 */
[----:B------:R-:W-:Y:S01]  /*90e0*/  IMAD R6, R4, UR6, RZ ;  /* 0x0000000604067c24 */ /* 0x000fe2000f8e02ff */
[----:B------:R-:W-:Y:S01]  /*90f0*/  ISETP.NE.AND.EX P1, PT, RZ, UR9, PT, P1 ;  /* 0x00000009ff007c0c */ /* 0x000fe2000bf25310 */
[----:B------:R-:W-:Y:S01]  /*9100*/  IMAD.WIDE.U32 R4, R7, UR6, R16 ;  /* 0x0000000607047c25 */ /* 0x000fe2000f8e0010 */
[----:B------:R-:W-:-:S03]  /*9110*/  ULDC UR6, c[0x0][0x618] ;  /* 0x0001860000067ab9 */ /* 0x000fc60000000800 */
[----:B------:R-:W-:Y:S01]  /*9120*/  IMAD R7, R7, UR7, R6 ;  /* 0x0000000707077c24 */ /* 0x000fe2000f8e0206 */
[----:B------:R-:W-:Y:S01]  /*9130*/  ULDC UR7, c[0x0][0x154] ;  /* 0x0000550000077ab9 */ /* 0x000fe20000000800 */
[----:B0-----:R-:W-:Y:S02]  /*9140*/  IMAD.MOV R6, RZ, RZ, -R14 ;  /* 0x000000ffff067224 */ /* 0x001fe400078e0a0e */
[----:B------:R-:W-:Y:S02]  /*9150*/  IMAD.IADD R5, R5, 0x1, R7 ;  /* 0x0000000105057824 */ /* 0x000fe400078e0207 */
[----:B-1----:R-:W-:Y:S01]  /*9160*/  IMAD R12, R13, R6, R12 ;  /* 0x000000060d0c7224 */ /* 0x002fe200078e020c */
[----:B------:R-:W-:Y:S02]  /*9170*/  I2FP.F32.U32 R6, R11 ;  /* 0x0000000b00067245 */ /* 0x000fe40000201000 */
[--C-:B------:R-:W-:Y:S02]  /*9180*/  SHF.R.U64 R13, R4, UR6, R5.reuse ;  /* 0x00000006040d7c19 */ /* 0x100fe40008001205 */
[----:B------:R-:W-:Y:S01]  /*9190*/  SHF.R.U32.HI R4, RZ, UR6, R5 ;  /* 0x00000006ff047c19 */ /* 0x000fe20008011605 */
[----:B------:R-:W-:Y:S01]  /*91a0*/  FMUL R6, R6, UR7 ;  /* 0x0000000706067c20 */ /* 0x000fe20008400000 */
[----:B------:R-:W-:-:S02]  /*91b0*/  ULDC UR6, c[0x0][0x608] ;  /* 0x0001820000067ab9 */ /* 0x000fc40000000800 */
[--C-:B------:R-:W-:Y:S01]  /*91c0*/  SHF.R.U64 R15, R13, UR6, R4.reuse ;  /* 0x000000060d0f7c19 */ /* 0x100fe20008001204 */
[----:B------:R0:W1:Y:S01]  /*91d0*/  F2I.U32.TRUNC.NTZ R20, R6 ;  /* 0x0000000600147305 */ /* 0x000062000020f000 */
[----:B------:R-:W-:Y:S01]  /*91e0*/  SHF.R.U32.HI R4, RZ, UR6, R4 ;  /* 0x00000006ff047c19 */ /* 0x000fe20008011604 */
[----:B------:R-:W-:-:S03]  /*91f0*/  ULDC UR6, c[0x0][0x658] ;  /* 0x0001960000067ab9 */ /* 0x000fc60000000800 */
[--C-:B------:R-:W-:Y:S02]  /*9200*/  SHF.R.U64 R14, R15, UR6, R4.reuse ;  /* 0x000000060f0e7c19 */ /* 0x100fe40008001204 */
[----:B------:R-:W-:-:S03]  /*9210*/  SHF.R.U32.HI R21, RZ, UR6, R4 ;  /* 0x00000006ff157c19 */ /* 0x000fc60008011604 */
[----:B------:R-:W-:Y:S02]  /*9220*/  IMAD.MOV.U32 R4, RZ, RZ, R14 ;  /* 0x000000ffff047224 */ /* 0x000fe400078e000e */
[----:B------:R-:W-:Y:S01]  /*9230*/  IMAD.MOV.U32 R5, RZ, RZ, R21 ;  /* 0x000000ffff057224 */ /* 0x000fe200078e0015 */
[----:B0-----:R-:W-:Y:S06]  /*9240*/  @!P1 BRA `(.L_x_158) ;  /* 0x0000000000289947 */ /* 0x001fec0003800000 */
        /* <DEDUP_REMOVED lines=10> */
.L_x_158:
[----:B------:R-:W-:Y:S01]  /*92f0*/  ISETP.NE.AND P1, PT, R2, 0x1, PT ;  /* 0x000000010200780c */ /* 0x000fe20003f25270 */
[----:B------:R-:W-:Y:S01]  /*9300*/  ULDC UR6, c[0x0][0x648] ;  /* 0x0001920000067ab9 */ /* 0x000fe20000000800 */
[----:B------:R-:W-:Y:S01]  /*9310*/  LOP3.LUT R15, R15, UR5, RZ, 0xc0, !PT ;  /* 0x000000050f0f7c12 */ /* 0x000fe2000f8ec0ff */
[----:B-1----:R-:W-:Y:S01]  /*9320*/  IMAD.MOV R20, RZ, RZ, -R20 ;  /* 0x000000ffff147224 */ /* 0x002fe200078e0a14 */
[----:B------:R-:W-:Y:S01]  /*9330*/  SHF.R.U64 R4, R4, UR6, R5 ;  /* 0x0000000604047c19 */ /* 0x000fe20008001205 */
[----:B------:R-:W-:Y:S01]  /*9340*/  ULDC UR6, c[0x0][0x638] ;  /* 0x00018e0000067ab9 */ /* 0x000fe20000000800 */
[----:B------:R-:W-:Y:S01]  /*9350*/  LOP3.LUT R13, R13, UR4, RZ, 0xc0, !PT ;  /* 0x000000040d0d7c12 */ /* 0x000fe2000f8ec0ff */
[----:B------:R-:W-:Y:S02]  /*9360*/  ULDC UR7, c[0x0][0x610] ;  /* 0x0001840000077ab9 */ /* 0x000fe40000000800 */
[----:B------:R-:W-:Y:S02]  /*9370*/  IMAD.MOV R5, RZ, RZ, -R4 ;  /* 0x000000ffff057224 */ /* 0x000fe400078e0a04 */
[----:B------:R-:W-:-:S02]  /*9380*/  IMAD R15, R4, UR13, R15 ;  /* 0x0000000d040f7c24 */ /* 0x000fc4000f8e020f */
[----:B--2---:R-:W-:Y:S02]  /*9390*/  @P1 IMAD R12, R18, R20, R11 ;  /* 0x00000014120c1224 */ /* 0x004fe400078e020b */
[----:B------:R-:W-:Y:S01]  /*93a0*/  IMAD R14, R5, UR6, R14 ;  /* 0x00000006050e7c24 */ /* 0x000fe2000f8e020e */
[----:B------:R-:W-:Y:S01]  /*93b0*/  ULDC UR6, c[0x0][0x600] ;  /* 0x0001800000067ab9 */ /* 0x000fe20000000800 */
[----:B------:R-:W-:Y:S02]  /*93c0*/  IMAD R12, R15, UR7, R12 ;  /* 0x000000070f0c7c24 */ /* 0x000fe4000f8e020c */
[----:B------:R-:W-:Y:S02]  /*93d0*/  IMAD R5, R14, UR6, R13 ;  /* 0x000000060e057c24 */ /* 0x000fe4000f8e020d */
[----:B------:R-:W-:-:S03]  /*93e0*/  IMAD.MOV.U32 R4, RZ, RZ, 0x1 ;  /* 0x00000001ff047424 */ /* 0x000fc600078e00ff */
[----:B------:R-:W-:Y:S02]  /*93f0*/  SEL R18, R5, R12, !P1 ;  /* 0x0000000c05127207 */ /* 0x000fe40004800000 */
[----:B------:R-:W-:-:S07]  /*9400*/  SEL R22, R12, R5, !P1 ;  /* 0x000000050c167207 */ /* 0x000fce0004800000 */
.L_x_156:
[----:B------:R-:W-:Y:S05]  /*9410*/  BSYNC B1 ;  /* 0x0000000000017941 */ /* 0x000fea0003800000 */
.L_x_155:
[----:B------:R-:W-:-:S13]  /*9420*/  LOP3.LUT P1, RZ, R4, 0xff, RZ, 0xc0, !PT ;  /* 0x000000ff04ff7812 */ /* 0x000fda000782c0ff */
[----:B------:R-:W-:Y:S05]  /*9430*/  @P1 BRA `(.L_x_159) ;  /* 0xfffffff400101947 */ /* 0x000fea000383ffff */
[----:B------:R-:W-:Y:S05]  /*9440*/  BSYNC B0 ;  /* 0x0000000000007941 */ /* 0x000fea0003800000 */
.L_x_147:
[----:B------:R-:W-:-:S03]  /*9450*/  UMOV UR6, 0xffffffff ;  /* 0xffffffff00067882 */ /* 0x000fc60000000000 */
[----:B------:R-:W-:Y:S05]  /*9460*/  BRA.DIV UR6, `(.L_x_160) ;  /* 0x00000006066c7947 */ /* 0x000fea000b800000 */
[----:B------:R-:W-:-:S13]  /*9470*/  ELECT P6, URZ, PT ;  /* 0x00000000003f782f */ /* 0x000fda00038c0000 */
.L_x_177:
[----:B------:R-:W-:Y:S04]  /*9480*/  BSSY B0, `(.L_x_161) ;  /* 0x0000034000007945 */ /* 0x000fe80003800000 */
[----:B------:R-:W-:Y:S05]  /*9490*/  @!P6 BRA `(.L_x_162) ;  /* 0x0000000000c8e947 */ /* 0x000fea0003800000 */
[----:B------:R-:W-:-:S04]  /*94a0*/  LOP3.LUT R23, R23, 0x2, RZ, 0xfc, !PT ;  /* 0x0000000217177812 */ /* 0x000fc800078efcff */
[----:B------:R-:W-:-:S13]  /*94b0*/  ISETP.NE.AND P0, PT, R23, 0x3, PT ;  /* 0x000000031700780c */ /* 0x000fda0003f05270 */
[----:B------:R-:W-:Y:S05]  /*94c0*/  @!P0 BRA `(.L_x_163) ;  /* 0x0000000000048947 */ /* 0x000fea0003800000 */
[----:B------:R-:W-:Y:S01]  /*94d0*/  BPT.TRAP 0x1 ;  /* 0x000000040000795c */ /* 0x000fe20000300000 */
.L_x_163:
[----:B------:R-:W0:Y:S01]  /*94e0*/  S2R R5, SR_CgaCtaId ;  /* 0x0000000000057919 */ /* 0x000e220000008800 */
[----:B------:R-:W-:Y:S02]  /*94f0*/  MOV R0, 0x400 ;  /* 0x0000040000007802 */ /* 0x000fe40000000f00 */
[----:B------:R-:W-:Y:S02]  /*9500*/  SHF.L.U32 R2, R3, 0x1f, RZ ;  /* 0x0000001f03027819 */ /* 0x000fe400000006ff */
[----:B0-----:R-:W-:-:S05]  /*9510*/  LEA R5, R5, R0, 0x18 ;  /* 0x0000000005057211 */ /* 0x001fca00078ec0ff */
[----:B------:R-:W-:-:S04]  /*9520*/  VIADD R5, R5, 0x28 ;  /* 0x0000002805057836 */ /* 0x000fc80000000000 */
[C---:B------:R-:W-:Y:S02]  /*9530*/  IMAD R7, R8.reuse, 0x8, R5 ;  /* 0x0000000808077824 */ /* 0x040fe400078e0205 */
[----:B------:R-:W-:Y:S02]  /*9540*/  VIADD R8, R8, 0x1 ;  /* 0x0000000108087836 */ /* 0x000fe40000000000 */
[----:B------:R-:W0:Y:S03]  /*9550*/  SYNCS.PHASECHK.TRANS64.TRYWAIT P0, [R7+URZ], R2 ;  /* 0x00000002070075a7 */ /* 0x000e26000800017f */
[----:B------:R-:W-:-:S04]  /*9560*/  ISETP.NE.AND P1, PT, R8, 0x5, PT ;  /* 0x000000050800780c */ /* 0x000fc80003f25270 */
[----:B------:R-:W-:Y:S02]  /*9570*/  SEL R0, RZ, 0x1, P1 ;  /* 0x00000001ff007807 */ /* 0x000fe40000800000 */
[----:B------:R-:W-:Y:S02]  /*9580*/  SEL R8, R8, RZ, P1 ;  /* 0x000000ff08087207 */ /* 0x000fe40000800000 */
[----:B------:R-:W-:-:S03]  /*9590*/  LOP3.LUT R9, R3, R0, RZ, 0x3c, !PT ;  /* 0x0000000003097212 */ /* 0x000fc600078e3cff */
[----:B------:R-:W-:Y:S01]  /*95a0*/  IMAD R6, R8, 0x8, R5 ;  /* 0x0000000808067824 */ /* 0x000fe200078e0205 */
[----:B------:R-:W-:Y:S01]  /*95b0*/  SHF.L.U32 R3, R9, 0x1f, RZ ;  /* 0x0000001f09037819 */ /* 0x000fe200000006ff */
[----:B0-----:R-:W-:Y:S06]  /*95c0*/  @!P0 BRA `(.L_x_164) ;  /* 0x0000000400348947 */ /* 0x001fec0003800000 */
.L_x_178:
[----:B------:R-:W1:Y:S01]  /*95d0*/  SYNCS.PHASECHK.TRANS64.TRYWAIT P0, [R6+URZ], R3 ;  /* 0x00000003060075a7 */ /* 0x000e62000800017f */
[----:B------:R-:W-:-:S05]  /*95e0*/  VIADD R0, R8, 0x1 ;  /* 0x0000000108007836 */ /* 0x000fca0000000000 */
[----:B------:R-:W-:-:S04]  /*95f0*/  ISETP.NE.AND P1, PT, R0, 0x5, PT ;  /* 0x000000050000780c */ /* 0x000fc80003f25270 */
[----:B0-----:R-:W-:Y:S02]  /*9600*/  SEL R2, RZ, 0x1, P1 ;  /* 0x00000001ff027807 */ /* 0x001fe40000800000 */
[----:B------:R-:W-:Y:S02]  /*9610*/  SEL R0, R0, RZ, P1 ;  /* 0x000000ff00007207 */ /* 0x000fe40000800000 */
[----:B------:R-:W-:-:S03]  /*9620*/  LOP3.LUT R9, R9, R2, RZ, 0x3c, !PT ;  /* 0x0000000209097212 */ /* 0x000fc600078e3cff */
[----:B------:R-:W-:Y:S01]  /*9630*/  IMAD R7, R0, 0x8, R5 ;  /* 0x0000000800077824 */ /* 0x000fe200078e0205 */
[----:B------:R-:W-:Y:S01]  /*9640*/  SHF.L.U32 R4, R9, 0x1f, RZ ;  /* 0x0000001f09047819 */ /* 0x000fe200000006ff */
[----:B-1----:R-:W-:Y:S06]  /*9650*/  @!P0 BRA `(.L_x_165) ;  /* 0x0000000400248947 */ /* 0x002fec0003800000 */
.L_x_179:
[----:B------:R-:W1:Y:S01]  /*9660*/  SYNCS.PHASECHK.TRANS64.TRYWAIT P0, [R7+URZ], R4 ;  /* 0x00000004070075a7 */ /* 0x000e62000800017f */
[----:B------:R-:W-:-:S05]  /*9670*/  VIADD R0, R0, 0x1 ;  /* 0x0000000100007836 */ /* 0x000fca0000000000 */
[----:B------:R-:W-:-:S04]  /*9680*/  ISETP.NE.AND P1, PT, R0, 0x5, PT ;  /* 0x000000050000780c */ /* 0x000fc80003f25270 */
[----:B------:R-:W-:Y:S02]  /*9690*/  SEL R2, RZ, 0x1, P1 ;  /* 0x00000001ff027807 */ /* 0x000fe40000800000 */
[----:B------:R-:W-:Y:S02]  /*96a0*/  SEL R0, R0, RZ, P1 ;  /* 0x000000ff00007207 */ /* 0x000fe40000800000 */
[----:B------:R-:W-:-:S03]  /*96b0*/  LOP3.LUT R9, R9, R2, RZ, 0x3c, !PT ;  /* 0x0000000209097212 */ /* 0x000fc600078e3cff */
[----:B0-----:R-:W-:Y:S01]  /*96c0*/  IMAD R6, R0, 0x8, R5 ;  /* 0x0000000800067824 */ /* 0x001fe200078e0205 */
[----:B------:R-:W-:Y:S01]  /*96d0*/  SHF.L.U32 R3, R9, 0x1f, RZ ;  /* 0x0000001f09037819 */ /* 0x000fe200000006ff */
[----:B-1----:R-:W-:Y:S06]  /*96e0*/  @!P0 BRA `(.L_x_166) ;  /* 0x0000000400148947 */ /* 0x002fec0003800000 */
.L_x_180:
[----:B------:R-:W1:Y:S01]  /*96f0*/  SYNCS.PHASECHK.TRANS64.TRYWAIT P0, [R6+URZ], R3 ;  /* 0x00000003060075a7 */ /* 0x000e62000800017f */
[----:B------:R-:W-:-:S05]  /*9700*/  VIADD R0, R0, 0x1 ;  /* 0x0000000100007836 */ /* 0x000fca0000000000 */
[----:B------:R-:W-:-:S04]  /*9710*/  ISETP.NE.AND P1, PT, R0, 0x5, PT ;  /* 0x000000050000780c */ /* 0x000fc80003f25270 */
[----:B------:R-:W-:Y:S02]  /*9720*/  SEL R2, RZ, 0x1, P1 ;  /* 0x00000001ff027807 */ /* 0x000fe40000800000 */
[----:B------:R-:W-:Y:S02]  /*9730*/  SEL R0, R0, RZ, P1 ;  /* 0x000000ff00007207 */ /* 0x000fe40000800000 */
[----:B------:R-:W-:Y:S01]  /*9740*/  LOP3.LUT R2, R9, R2, RZ, 0x3c, !PT ;  /* 0x0000000209027212 */ /* 0x000fe200078e3cff */
[----:B-1----:R-:W-:Y:S06]  /*9750*/  @!P0 BRA `(.L_x_167) ;  /* 0x00000004000c8947 */ /* 0x002fec0003800000 */
.L_x_181:
[----:B------:R-:W-:Y:S01]  /*9760*/  IMAD R5, R0, 0x8, R5 ;  /* 0x0000000800057824 */ /* 0x000fe200078e0205 */
[----:B------:R-:W-:-:S07]  /*9770*/  SHF.L.U32 R0, R2, 0x1f, RZ ;  /* 0x0000001f02007819 */ /* 0x000fce00000006ff */
.L_x_168:
[----:B--2---:R2:W3:Y:S02]  /*9780*/  SYNCS.PHASECHK.TRANS64.TRYWAIT P0, [R5+URZ], R0 ;  /* 0x00000000050075a7 */ /* 0x0044e4000800017f */
[----:B---3--:R-:W-:Y:S05]  /*9790*/  @!P0 NANOSLEEP.SYNCS 0x989680 ;  /* 0x009896800000895d */ /* 0x008fea0003900000 */
[----:B------:R-:W3:Y:S02]  /*97a0*/  @!P0 SYNCS.PHASECHK.TRANS64 P0, [R5+URZ], R0 ;  /* 0x00000000050085a7 */ /* 0x000ee4000800007f */
[----:B---3--:R-:W-:Y:S05]  /*97b0*/  @!P0 BRA `(.L_x_168) ;  /* 0xfffffffc00f08947 */ /* 0x008fea000383ffff */
.L_x_162:
[----:B------:R-:W-:Y:S05]  /*97c0*/  BSYNC B0 ;  /* 0x0000000000007941 */ /* 0x000fea0003800000 */
.L_x_161:
[----:B------:R-:W-:Y:S05]  /*97d0*/  EXIT ;  /* 0x000000000000794d */ /* 0x000fea0003800000 */
.L_x_15:
[----:B0-----:R-:W-:-:S04]  /*97e0*/  IMAD.U32 R3, RZ, RZ, UR43 ;  /* 0x0000002bff037e24 */ /* 0x001fc8000f8e00ff */
[----:B------:R0:W1:Y:S03]  /*97f0*/  SYNCS.PHASECHK.TRANS64.TRYWAIT P0, [R3+URZ+-0x8], R0 ;  /* 0xfffff800030075a7 */ /* 0x000066000800017f */
[----:B-1----:R-:W-:Y:S05]  /*9800*/  @!P0 NANOSLEEP.SYNCS 0x989680 ;  /* 0x009896800000895d */ /* 0x002fea0003900000 */
[----:B------:R-:W1:Y:S02]  /*9810*/  @!P0 SYNCS.PHASECHK.TRANS64 P0, [R3+URZ+-0x8], R0 ;  /* 0xfffff800030085a7 */ /* 0x000e64000800007f */
[----:B-1----:R-:W-:Y:S05]  /*9820*/  @!P0 BRA `(.L_x_15) ;  /* 0xfffffffc00ec8947 */ /* 0x002fea000383ffff */
[----:B------:R-:W-:Y:S05]  /*9830*/  BRA `(.L_x_169) ;  /* 0xffffff7c00647947 */ /* 0x000fea000383ffff */
.L_x_20:
[----:B-1----:R1:W2:Y:S02]  /*9840*/  SYNCS.PHASECHK.TRANS64.TRYWAIT P1, [R3+URZ], R0 ;  /* 0x00000000030075a7 */ /* 0x0022a4000802017f */
[----:B--2---:R-:W-:Y:S05]  /*9850*/  @!P1 NANOSLEEP.SYNCS 0x989680 ;  /* 0x009896800000995d */ /* 0x004fea0003900000 */
[----:B------:R-:W2:Y:S02]  /*9860*/  @!P1 SYNCS.PHASECHK.TRANS64 P1, [R3+URZ], R0 ;  /* 0x00000000030095a7 */ /* 0x000ea4000802007f */
[----:B--2---:R-:W-:Y:S05]  /*9870*/  @!P1 BRA `(.L_x_20) ;  /* 0xfffffffc00f09947 */ /* 0x004fea000383ffff */
[----:B------:R-:W-:Y:S05]  /*9880*/  BRA `(.L_x_19) ;  /* 0xffffff7c00d07947 */ /* 0x000fea000383ffff */
.L_x_25:
[----:B-1----:R-:W-:-:S04]  /*9890*/  IMAD.U32 R4, RZ, RZ, UR6 ;  /* 0x00000006ff047e24 */ /* 0x002fc8000f8e00ff */
[----:B------:R1:W2:Y:S03]  /*98a0*/  SYNCS.PHASECHK.TRANS64.TRYWAIT P1, [R4+URZ], R3 ;  /* 0x00000003040075a7 */ /* 0x0002a6000802017f */
[----:B--2---:R-:W-:Y:S05]  /*98b0*/  @!P1 NANOSLEEP.SYNCS 0x989680 ;  /* 0x009896800000995d */ /* 0x004fea0003900000 */
[----:B------:R-:W2:Y:S02]  /*98c0*/  @!P1 SYNCS.PHASECHK.TRANS64 P1, [R4+URZ], R3 ;  /* 0x00000003040095a7 */ /* 0x000ea4000802007f */
[----:B--2---:R-:W-:Y:S05]  /*98d0*/  @!P1 BRA `(.L_x_25) ;  /* 0xfffffffc00ec9947 */ /* 0x004fea000383ffff */
[----:B------:R-:W-:Y:S05]  /*98e0*/  BRA `(.L_x_24) ;  /* 0xffffff9400787947 */ /* 0x000fea000383ffff */
.L_x_31:
[----:B0-----:R-:W-:-:S04]  /*98f0*/  IMAD.U32 R3, RZ, RZ, UR43 ;  /* 0x0000002bff037e24 */ /* 0x001fc8000f8e00ff */
[----:B------:R0:W1:Y:S03]  /*9900*/  SYNCS.PHASECHK.TRANS64.TRYWAIT P0, [R3+URZ+0x8], R0 ;  /* 0x00000800030075a7 */ /* 0x000066000800017f */
[----:B-1----:R-:W-:Y:S05]  /*9910*/  @!P0 NANOSLEEP.SYNCS 0x989680 ;  /* 0x009896800000895d */ /* 0x002fea0003900000 */
[----:B------:R-:W1:Y:S02]  /*9920*/  @!P0 SYNCS.PHASECHK.TRANS64 P0, [R3+URZ+0x8], R0 ;  /* 0x00000800030085a7 */ /* 0x000e64000800007f */
[----:B-1----:R-:W-:Y:S05]  /*9930*/  @!P0 BRA `(.L_x_31) ;  /* 0xfffffffc00ec8947 */ /* 0x002fea000383ffff */
[----:B------:R-:W-:Y:S05]  /*9940*/  BRA `(.L_x_170) ;  /* 0xffffffac00987947 */ /* 0x000fea000383ffff */
.L_x_148:
[----:B------:R-:W-:Y:S01]  /*9950*/  BSSY B1, `(.L_x_171) ;  /* 0x0000006000017945 */ /* 0x000fe20003800000 */
[----:B------:R-:W-:-:S07]  /*9960*/  IMAD.MOV.U32 R15, RZ, RZ, -0x1 ;  /* 0xffffffffff0f7424 */ /* 0x000fce00078e00ff */
[----:B-----5:R-:W-:Y:S05]  /*9970*/  WARPSYNC.COLLECTIVE R15, `(.L_x_172) ;  /* 0x000000000f0c7348 */ /* 0x020fea0003c00000 */
[----:B------:R-:W-:Y:S02]  /*9980*/  ELECT P6, UR62, PT ;  /* 0x00000000003e782f */ /* 0x000fe400038c0000 */
[----:B------:R-:W-:Y:S01]  /*9990*/  MOV R14, UR62 ;  /* 0x0000003e000e7c02 */ /* 0x000fe20008000f00 */
[----:B-----5:R-:W-:Y:S10]  /*99a0*/  ENDCOLLECTIVE ;  /* 0x000000000000791b */ /* 0x020ff40003800000 */
.L_x_172:
[----:B------:R-:W-:Y:S05]  /*99b0*/  BSYNC B1 ;  /* 0x0000000000017941 */ /* 0x000fea0003800000 */
.L_x_171:
[----:B------:R-:W-:Y:S05]  /*99c0*/  BRA `(.L_x_173) ;  /* 0xffffffec00b87947 */ /* 0x000fea000383ffff */
.L_x_151:
[----:B-1----:R1:W2:Y:S02]  /*99d0*/  SYNCS.PHASECHK.TRANS64.TRYWAIT P1, [R11+URZ+0x28], R6 ;  /* 0x000028060b0075a7 */ /* 0x0022a4000802017f */
[----:B--2---:R-:W-:Y:S05]  /*99e0*/  @!P1 NANOSLEEP.SYNCS 0x989680 ;  /* 0x009896800000995d */ /* 0x004fea0003900000 */
[----:B------:R-:W2:Y:S02]  /*99f0*/  @!P1 SYNCS.PHASECHK.TRANS64 P1, [R11+URZ+0x28], R6 ;  /* 0x000028060b0095a7 */ /* 0x000ea4000802007f */
[----:B--2---:R-:W-:Y:S05]  /*9a00*/  @!P1 BRA `(.L_x_151) ;  /* 0xfffffffc00f09947 */ /* 0x004fea000383ffff */
[----:B------:R-:W-:Y:S05]  /*9a10*/  BRA `(.L_x_174) ;  /* 0xffffffec00ec7947 */ /* 0x000fea000383ffff */
.L_x_160:
[----:B------:R-:W-:Y:S01]  /*9a20*/  BSSY B0, `(.L_x_175) ;  /* 0x0000006000007945 */ /* 0x000fe20003800000 */
[----:B------:R-:W-:-:S07]  /*9a30*/  IMAD.MOV.U32 R15, RZ, RZ, -0x1 ;  /* 0xffffffffff0f7424 */ /* 0x000fce00078e00ff */
[----:B-----5:R-:W-:Y:S05]  /*9a40*/  WARPSYNC.COLLECTIVE R15, `(.L_x_176) ;  /* 0x000000000f0c7348 */ /* 0x020fea0003c00000 */
[----:B------:R-:W-:Y:S02]  /*9a50*/  ELECT P6, UR62, PT ;  /* 0x00000000003e782f */ /* 0x000fe400038c0000 */
[----:B------:R-:W-:Y:S01]  /*9a60*/  MOV R14, UR62 ;  /* 0x0000003e000e7c02 */ /* 0x000fe20008000f00 */
[----:B-----5:R-:W-:Y:S10]  /*9a70*/  ENDCOLLECTIVE ;  /* 0x000000000000791b */ /* 0x020ff40003800000 */
.L_x_176:
[----:B------:R-:W-:Y:S05]  /*9a80*/  BSYNC B0 ;  /* 0x0000000000007941 */ /* 0x000fea0003800000 */
.L_x_175:
[----:B------:R-:W-:Y:S05]  /*9a90*/  BRA `(.L_x_177) ;  /* 0xfffffff800787947 */ /* 0x000fea000383ffff */
.L_x_164:
[----:B0-----:R0:W1:Y:S02]  /*9aa0*/  SYNCS.PHASECHK.TRANS64.TRYWAIT P0, [R7+URZ], R2 ;  /* 0x00000002070075a7 */ /* 0x001064000800017f */
[----:B-1----:R-:W-:Y:S05]  /*9ab0*/  @!P0 NANOSLEEP.SYNCS 0x989680 ;  /* 0x009896800000895d */ /* 0x002fea0003900000 */
[----:B------:R-:W1:Y:S02]  /*9ac0*/  @!P0 SYNCS.PHASECHK.TRANS64 P0, [R7+URZ], R2 ;  /* 0x00000002070085a7 */ /* 0x000e64000800007f */
[----:B-1----:R-:W-:Y:S05]  /*9ad0*/  @!P0 BRA `(.L_x_164) ;  /* 0xfffffffc00f08947 */ /* 0x002fea000383ffff */
[----:B------:R-:W-:Y:S05]  /*9ae0*/  BRA `(.L_x_178) ;  /* 0xfffffff800b87947 */ /* 0x000fea000383ffff */
.L_x_165:
[----:B0-----:R0:W1:Y:S02]  /*9af0*/  SYNCS.PHASECHK.TRANS64.TRYWAIT P0, [R6+URZ], R3 ;  /* 0x00000003060075a7 */ /* 0x001064000800017f */
[----:B-1----:R-:W-:Y:S05]  /*9b00*/  @!P0 NANOSLEEP.SYNCS 0x989680 ;  /* 0x009896800000895d */ /* 0x002fea0003900000 */
[----:B------:R-:W1:Y:S02]  /*9b10*/  @!P0 SYNCS.PHASECHK.TRANS64 P0, [R6+URZ], R3 ;  /* 0x00000003060085a7 */ /* 0x000e64000800007f */
[----:B-1----:R-:W-:Y:S05]  /*9b20*/  @!P0 BRA `(.L_x_165) ;  /* 0xfffffffc00f08947 */ /* 0x002fea000383ffff */
[----:B------:R-:W-:Y:S05]  /*9b30*/  BRA `(.L_x_179) ;  /* 0xfffffff800c87947 */ /* 0x000fea000383ffff */
.L_x_166:
[----:B0-----:R0:W1:Y:S02]  /*9b40*/  SYNCS.PHASECHK.TRANS64.TRYWAIT P0, [R7+URZ], R4 ;  /* 0x00000004070075a7 */ /* 0x001064000800017f */
[----:B-1----:R-:W-:Y:S05]  /*9b50*/  @!P0 NANOSLEEP.SYNCS 0x989680 ;  /* 0x009896800000895d */ /* 0x002fea0003900000 */
[----:B------:R-:W1:Y:S02]  /*9b60*/  @!P0 SYNCS.PHASECHK.TRANS64 P0, [R7+URZ], R4 ;  /* 0x00000004070085a7 */ /* 0x000e64000800007f */
[----:B-1----:R-:W-:Y:S05]  /*9b70*/  @!P0 BRA `(.L_x_166) ;  /* 0xfffffffc00f08947 */ /* 0x002fea000383ffff */
[----:B------:R-:W-:Y:S05]  /*9b80*/  BRA `(.L_x_180) ;  /* 0xfffffff800d87947 */ /* 0x000fea000383ffff */
.L_x_167:
[----:B-1----:R1:W2:Y:S02]  /*9b90*/  SYNCS.PHASECHK.TRANS64.TRYWAIT P0, [R6+URZ], R3 ;  /* 0x00000003060075a7 */ /* 0x0022a4000800017f */
[----:B--2---:R-:W-:Y:S05]  /*9ba0*/  @!P0 NANOSLEEP.SYNCS 0x989680 ;  /* 0x009896800000895d */ /* 0x004fea0003900000 */
[----:B------:R-:W2:Y:S02]  /*9bb0*/  @!P0 SYNCS.PHASECHK.TRANS64 P0, [R6+URZ], R3 ;  /* 0x00000003060085a7 */ /* 0x000ea4000800007f */
[----:B--2---:R-:W-:Y:S05]  /*9bc0*/  @!P0 BRA `(.L_x_167) ;  /* 0xfffffffc00f08947 */ /* 0x004fea000383ffff */
[----:B------:R-:W-:Y:S05]  /*9bd0*/  BRA `(.L_x_181) ;  /* 0xfffffff800e07947 */ /* 0x000fea000383ffff */
.L_x_182:
[----:B------:R-:W-:-:S00]  /*9be0*/  BRA `(.L_x_182) ;  /* 0xfffffffc00fc7947 */ /* 0x000fc0000383ffff */
[----:B------:R-:W-:-:S00]  /*9bf0*/  NOP ;  /* 0x0000000000007918 */ /* 0x000fc00000000000 */
        /* <DEDUP_REMOVED lines=8> */
.L_x_183:


//--------------------- .nv.global.init           --------------------------
	.section	.nv.global.init,"aw",@progbits
.nv.global.init:
	.type		$str$22,@object
	.size		$str$22,($str$23 - $str$22)
$str$22:
        /*0000*/ 	.byte	0x6b, 0x5f, 0x74, 0x69, 0x6c, 0x65, 0x5f, 0x63, 0x6f, 0x75, 0x6e, 0x74, 0x20, 0x3e, 0x3d, 0x20
        /*0010*/ 	.byte	0x31, 0x00
	.type		$str$23,@object
	.size		$str$23,(__unnamed_1 - $str$23)
$str$23:
        /*0012*/ 	.byte	0x2f, 0x74, 0x6d, 0x70, 0x2f, 0x63, 0x75, 0x74, 0x6c, 0x61, 0x73, 0x73, 0x5f, 0x73, 0x77, 0x65
        /*0022*/ 	.byte	0x65, 0x70, 0x5f, 0x73, 0x72, 0x63, 0x2f, 0x69, 0x6e, 0x63, 0x6c, 0x75, 0x64, 0x65, 0x2f, 0x63
        /*0032*/ 	.byte	0x75, 0x74, 0x6c, 0x61, 0x73, 0x73, 0x2f, 0x67, 0x65, 0x6d, 0x6d, 0x2f, 0x63, 0x6f, 0x6c, 0x6c
        /*0042*/ 	.byte	0x65, 0x63, 0x74, 0x69, 0x76, 0x65, 0x2f, 0x73, 0x6d, 0x39, 0x30, 0x5f, 0x6d, 0x6d, 0x61, 0x5f
        /*0052*/ 	.byte	0x74, 0x6d, 0x61, 0x5f, 0x67, 0x6d, 0x6d, 0x61, 0x5f, 0x73, 0x73, 0x5f, 0x77, 0x61, 0x72, 0x70
        /*0062*/ 	.byte	0x73, 0x70, 0x65, 0x63, 0x69, 0x61, 0x6c, 0x69, 0x7a, 0x65, 0x64, 0x2e, 0x68, 0x70, 0x70, 0x00
	.type		__unnamed_1,@object
	.size		__unnamed_1,(.L_0 - __unnamed_1)
__unnamed_1:
        /*0072*/ 	.byte	0x76, 0x6f, 0x69, 0x64, 0x20, 0x63, 0x75, 0x74, 0x6c, 0x61, 0x73, 0x73, 0x3a, 0x3a, 0x67, 0x65
        /* <DEDUP_REMOVED lines=179> */
        /*0bb2*/ 	.byte	0x74, 0x69, 0x74, 0x79, 0x5d, 0x00
.L_0:


//--------------------- .nv.shared._ZN7cutlass13device_kernelINS_4gemm6kernel13GemmUniversalIN4cute5tupleIJiiiiEEENS1_10collective13CollectiveMmaINS1_34MainloopSm90TmaGmmaWarpSpecializedILi5ENS5_IJNS4_1CILi1EEESB_SB_EEENS1_32KernelTmaWarpSpecializedPingpongEEENS5_IJNSA_ILi64EEENSA_ILi112EEENSA_ILi128EEEEEENS_6half_tENS5_IJlSB_lEEESJ_SK_NS4_8TiledMMAINS4_8MMA_AtomIJNS4_4SM904GMMA25MMA_64x16x16_F32F16F16_SSILNSO_5MajorE0ELSQ_0ELNSO_7ScaleInE1ELSR_1EEEEEENS4_6LayoutISC_NS5_IJNSA_ILi0EEESV_SV_EEEEENS5_IJNS4_10UnderscoreESY_SY_EEEEENS4_13SM90_TMA_LOADENS4_14ComposedLayoutINS4_7SwizzleILi3ELi4ELi3EEENS4_18smem_ptr_flag_bitsILi16EEENSU_INS5_IJNSA_ILi8EEESF_EEENS5_IJSF_SB_EEEEEEEvNS4_8identityES11_S1B_vS1C_EENS_8epilogue10collective6detail29Sm90TmaWarpSpecializedAdapterINS1F_15DefaultEpilogueISJ_SK_SK_NS1E_6thread17LinearCombinationISJ_Li1EffLNS1J_9ScaleType4KindE0ELNS_15FloatRoundStyleE2ESJ_EENS1_15EpilogueDefaultEEEEEvvEEEEvNT_6ParamsE --------------------------
	.section	.nv.shared._ZN7cutlass13device_kernelINS_4gemm6kernel13GemmUniversalIN4cute5tupleIJiiiiEEENS1_10collective13CollectiveMmaINS1_34MainloopSm90TmaGmmaWarpSpecializedILi5ENS5_IJNS4_1CILi1EEESB_SB_EEENS1_32KernelTmaWarpSpecializedPingpongEEENS5_IJNSA_ILi64EEENSA_ILi112EEENSA_ILi128EEEEEENS_6half_tENS5_IJlSB_lEEESJ_SK_NS4_8TiledMMAINS4_8MMA_AtomIJNS4_4SM904GMMA25MMA_64x16x16_F32F16F16_SSILNSO_5MajorE0ELSQ_0ELNSO_7ScaleInE1ELSR_1EEEEEENS4_6LayoutISC_NS5_IJNSA_ILi0EEESV_SV_EEEEENS5_IJNS4_10UnderscoreESY_SY_EEEEENS4_13SM90_TMA_LOADENS4_14ComposedLayoutINS4_7SwizzleILi3ELi4ELi3EEENS4_18smem_ptr_flag_bitsILi16EEENSU_INS5_IJNSA_ILi8EEESF_EEENS5_IJSF_SB_EEEEEEEvNS4_8identityES11_S1B_vS1C_EENS_8epilogue10collective6detail29Sm90TmaWarpSpecializedAdapterINS1F_15DefaultEpilogueISJ_SK_SK_NS1E_6thread17LinearCombinationISJ_Li1EffLNS1J_9ScaleType4KindE0ELNS_15FloatRoundStyleE2ESJ_EENS1_15EpilogueDefaultEEEEEvvEEEEvNT_6ParamsE,"aw",@nobits
	.sectionflags	@""
	.align	16
	.zero		1024


//--------------------- .nv.shared.reserved.0     --------------------------
	.section	.nv.shared.reserved.0,"aw",@nobits
	.weak		__nv_reservedSMEM_offset_0_alias
	.size		__nv_reservedSMEM_offset_0_alias, 0, 0
	.other		__nv_reservedSMEM_offset_0_alias,@"STO_CUDA_RESERVED_SHARED STV_DEFAULT"
__nv_reservedSMEM_offset_0_alias:
	.zero		0


//--------------------- .nv.global                --------------------------
	.section	.nv.global,"aw",@nobits
.nv.global:
	.type		_ZN40_INTERNAL_9cca0d4e_4_k_cu_71d8dfb6_167944cute1_E,@object
	.size		_ZN40_INTERNAL_9cca0d4e_4_k_cu_71d8dfb6_167944cute1_E,(_ZN40_INTERNAL_9cca0d4e_4_k_cu_71d8dfb6_167944cuda3std3__45__cpo6cbeginE - _ZN40_INTERNAL_9cca0d4e_4_k_cu_71d8dfb6_167944cute1_E)
_ZN40_INTERNAL_9cca0d4e_4_k_cu_71d8dfb6_167944cute1_E:
	.zero		1
	.type		_ZN40_INTERNAL_9cca0d4e_4_k_cu_71d8dfb6_167944cuda3std3__45__cpo6cbeginE,@object
	.size		_ZN40_INTERNAL_9cca0d4e_4_k_cu_71d8dfb6_167944cuda3std3__45__cpo6cbeginE,(_ZN40_INTERNAL_9cca0d4e_4_k_cu_71d8dfb6_167944cuda3std3__48in_placeE - _ZN40_INTERNAL_9cca0d4e_4_k_cu_71d8dfb6_167944cuda3std3__45__cpo6cbeginE)
_ZN40_INTERNAL_9cca0d4e_4_k_cu_71d8dfb6_167944cuda3std3__45__cpo6cbeginE:
	.zero		1
	.type		_ZN40_INTERNAL_9cca0d4e_4_k_cu_71d8dfb6_167944cuda3std3__48in_placeE,@object
	.size		_ZN40_INTERNAL_9cca0d4e_4_k_cu_71d8dfb6_167944cuda3std3__48in_placeE,(_ZN40_INTERNAL_9cca0d4e_4_k_cu_71d8dfb6_167944cuda3std6ranges3__45__cpo9iter_moveE - _ZN40_INTERNAL_9cca0d4e_4_k_cu_71d8dfb6_167944cuda3std3__48in_placeE)
_ZN40_INTERNAL_9cca0d4e_4_k_cu_71d8dfb6_167944cuda3std3__48in_placeE:
	.zero		1
	.type		_ZN40_INTERNAL_9cca0d4e_4_k_cu_71d8dfb6_167944cuda3std6ranges3__45__cpo9iter_moveE,@object
	.size		_ZN40_INTERNAL_9cca0d4e_4_k_cu_71d8dfb6_167944cuda3std6ranges3__45__cpo9iter_moveE,(_ZN40_INTERNAL_9cca0d4e_4_k_cu_71d8dfb6_167944cuda3std3__45__cpo5beginE - _ZN40_INTERNAL_9cca0d4e_4_k_cu_71d8dfb6_167944cuda3std6ranges3__45__cpo9iter_moveE)
_ZN40_INTERNAL_9cca0d4e_4_k_cu_71d8dfb6_167944cuda3std6ranges3__45__cpo9iter_moveE:
	.zero		1
	.type		_ZN40_INTERNAL_9cca0d4e_4_k_cu_71d8dfb6_167944cuda3std3__45__cpo5beginE,@object
	.size		_ZN40_INTERNAL_9cca0d4e_4_k_cu_71d8dfb6_167944cuda3std3__45__cpo5beginE,(_ZN40_INTERNAL_9cca0d4e_4_k_cu_71d8dfb6_167944cuda3std3__442_GLOBAL__N__9cca0d4e_4_k_cu_71d8dfb6_167946ignoreE - _ZN40_INTERNAL_9cca0d4e_4_k_cu_71d8dfb6_167944cuda3std3__45__cpo5beginE)
_ZN40_INTERNAL_9cca0d4e_4_k_cu_71d8dfb6_167944cuda3std3__45__cpo5beginE:
	.zero		1
	.type		_ZN40_INTERNAL_9cca0d4e_4_k_cu_71d8dfb6_167944cuda3std3__442_GLOBAL__N__9cca0d4e_4_k_cu_71d8dfb6_167946ignoreE,@object
	.size		_ZN40_INTERNAL_9cca0d4e_4_k_cu_71d8dfb6_167944cuda3std3__442_GLOBAL__N__9cca0d4e_4_k_cu_71d8dfb6_167946ignoreE,(_ZN40_INTERNAL_9cca0d4e_4_k_cu_71d8dfb6_167944cute7productE - _ZN40_INTERNAL_9cca0d4e_4_k_cu_71d8dfb6_167944cuda3std3__442_GLOBAL__N__9cca0d4e_4_k_cu_71d8dfb6_167946ignoreE)
_ZN40_INTERNAL_9cca0d4e_4_k_cu_71d8dfb6_167944cuda3std3__442_GLOBAL__N__9cca0d4e_4_k_cu_71d8dfb6_167946ignoreE:
	.zero		1
	.type		_ZN40_INTERNAL_9cca0d4e_4_k_cu_71d8dfb6_167944cute7productE,@object
	.size		_ZN40_INTERNAL_9cca0d4e_4_k_cu_71d8dfb6_167944cute7productE,(_ZN40_INTERNAL_9cca0d4e_4_k_cu_71d8dfb6_167944cuda3std3__45__cpo3endE - _ZN40_INTERNAL_9cca0d4e_4_k_cu_71d8dfb6_167944cute7productE)
_ZN40_INTERNAL_9cca0d4e_4_k_cu_71d8dfb6_167944cute7productE:
	.zero		1
	.type		_ZN40_INTERNAL_9cca0d4e_4_k_cu_71d8dfb6_167944cuda3std3__45__cpo3endE,@object
	.size		_ZN40_INTERNAL_9cca0d4e_4_k_cu_71d8dfb6_167944cuda3std3__45__cpo3endE,(_ZN40_INTERNAL_9cca0d4e_4_k_cu_71d8dfb6_167944cuda3std3__419piecewise_constructE - _ZN40_INTERNAL_9cca0d4e_4_k_cu_71d8dfb6_167944cuda3std3__45__cpo3endE)
_ZN40_INTERNAL_9cca0d4e_4_k_cu_71d8dfb6_167944cuda3std3__45__cpo3endE:
	.zero		1
	.type		_ZN40_INTERNAL_9cca0d4e_4_k_cu_71d8dfb6_167944cuda3std3__419piecewise_constructE,@object
	.size		_ZN40_INTERNAL_9cca0d4e_4_k_cu_71d8dfb6_167944cuda3std3__419piecewise_constructE,(_ZN40_INTERNAL_9cca0d4e_4_k_cu_71d8dfb6_167944cuda3std3__45__cpo4cendE - _ZN40_INTERNAL_9cca0d4e_4_k_cu_71d8dfb6_167944cuda3std3__419piecewise_constructE)
_ZN40_INTERNAL_9cca0d4e_4_k_cu_71d8dfb6_167944cuda3std3__419piecewise_constructE:
	.zero		1
	.type		_ZN40_INTERNAL_9cca0d4e_4_k_cu_71d8dfb6_167944cuda3std3__45__cpo4cendE,@object
	.size		_ZN40_INTERNAL_9cca0d4e_4_k_cu_71d8dfb6_167944cuda3std3__45__cpo4cendE,(_ZN40_INTERNAL_9cca0d4e_4_k_cu_71d8dfb6_167944cuda3std6ranges3__45__cpo4swapE - _ZN40_INTERNAL_9cca0d4e_4_k_cu_71d8dfb6_167944cuda3std3__45__cpo4cendE)
_ZN40_INTERNAL_9cca0d4e_4_k_cu_71d8dfb6_167944cuda3std3__45__cpo4cendE:
	.zero		1
	.type		_ZN40_INTERNAL_9cca0d4e_4_k_cu_71d8dfb6_167944cuda3std6ranges3__45__cpo4swapE,@object
	.size		_ZN40_INTERNAL_9cca0d4e_4_k_cu_71d8dfb6_167944cuda3std6ranges3__45__cpo4swapE,(.L_8 - _ZN40_INTERNAL_9cca0d4e_4_k_cu_71d8dfb6_167944cuda3std6ranges3__45__cpo4swapE)
_ZN40_INTERNAL_9cca0d4e_4_k_cu_71d8dfb6_167944cuda3std6ranges3__45__cpo4swapE:
	.zero		1
.L_8:


//--------------------- .nv.constant0._ZN7cutlass13device_kernelINS_4gemm6kernel13GemmUniversalIN4cute5tupleIJiiiiEEENS1_10collective13CollectiveMmaINS1_34MainloopSm90TmaGmmaWarpSpecializedILi5ENS5_IJNS4_1CILi1EEESB_SB_EEENS1_32KernelTmaWarpSpecializedPingpongEEENS5_IJNSA_ILi64EEENSA_ILi112EEENSA_ILi128EEEEEENS_6half_tENS5_IJlSB_lEEESJ_SK_NS4_8TiledMMAINS4_8MMA_AtomIJNS4_4SM904GMMA25MMA_64x16x16_F32F16F16_SSILNSO_5MajorE0ELSQ_0ELNSO_7ScaleInE1ELSR_1EEEEEENS4_6LayoutISC_NS5_IJNSA_ILi0EEESV_SV_EEEEENS5_IJNS4_10UnderscoreESY_SY_EEEEENS4_13SM90_TMA_LOADENS4_14ComposedLayoutINS4_7SwizzleILi3ELi4ELi3EEENS4_18smem_ptr_flag_bitsILi16EEENSU_INS5_IJNSA_ILi8EEESF_EEENS5_IJSF_SB_EEEEEEEvNS4_8identityES11_S1B_vS1C_EENS_8epilogue10collective6detail29Sm90TmaWarpSpecializedAdapterINS1F_15DefaultEpilogueISJ_SK_SK_NS1E_6thread17LinearCombinationISJ_Li1EffLNS1J_9ScaleType4KindE0ELNS_15FloatRoundStyleE2ESJ_EENS1_15EpilogueDefaultEEEEEvvEEEEvNT_6ParamsE --------------------------
	.section	.nv.constant0._ZN7cutlass13device_kernelINS_4gemm6kernel13GemmUniversalIN4cute5tupleIJiiiiEEENS1_10collective13CollectiveMmaINS1_34MainloopSm90TmaGmmaWarpSpecializedILi5ENS5_IJNS4_1CILi1EEESB_SB_EEENS1_32KernelTmaWarpSpecializedPingpongEEENS5_IJNSA_ILi64EEENSA_ILi112EEENSA_ILi128EEEEEENS_6half_tENS5_IJlSB_lEEESJ_SK_NS4_8TiledMMAINS4_8MMA_AtomIJNS4_4SM904GMMA25MMA_64x16x16_F32F16F16_SSILNSO_5MajorE0ELSQ_0ELNSO_7ScaleInE1ELSR_1EEEEEENS4_6LayoutISC_NS5_IJNSA_ILi0EEESV_SV_EEEEENS5_IJNS4_10UnderscoreESY_SY_EEEEENS4_13SM90_TMA_LOADENS4_14ComposedLayoutINS4_7SwizzleILi3ELi4ELi3EEENS4_18smem_ptr_flag_bitsILi16EEENSU_INS5_IJNSA_ILi8EEESF_EEENS5_IJSF_SB_EEEEEEEvNS4_8identityES11_S1B_vS1C_EENS_8epilogue10collective6detail29Sm90TmaWarpSpecializedAdapterINS1F_15DefaultEpilogueISJ_SK_SK_NS1E_6thread17LinearCombinationISJ_Li1EffLNS1J_9ScaleType4KindE0ELNS_15FloatRoundStyleE2ESJ_EENS1_15EpilogueDefaultEEEEEvvEEEEvNT_6ParamsE,"a",@progbits
	.sectionflags	@""
	.align	4
.nv.constant0._ZN7cutlass13device_kernelINS_4gemm6kernel13GemmUniversalIN4cute5tupleIJiiiiEEENS1_10collective13CollectiveMmaINS1_34MainloopSm90TmaGmmaWarpSpecializedILi5ENS5_IJNS4_1CILi1EEESB_SB_EEENS1_32KernelTmaWarpSpecializedPingpongEEENS5_IJNSA_ILi64EEENSA_ILi112EEENSA_ILi128EEEEEENS_6half_tENS5_IJlSB_lEEESJ_SK_NS4_8TiledMMAINS4_8MMA_AtomIJNS4_4SM904GMMA25MMA_64x16x16_F32F16F16_SSILNSO_5MajorE0ELSQ_0ELNSO_7ScaleInE1ELSR_1EEEEEENS4_6LayoutISC_NS5_IJNSA_ILi0EEESV_SV_EEEEENS5_IJNS4_10UnderscoreESY_SY_EEEEENS4_13SM90_TMA_LOADENS4_14ComposedLayoutINS4_7SwizzleILi3ELi4ELi3EEENS4_18smem_ptr_flag_bitsILi16EEENSU_INS5_IJNSA_ILi8EEESF_EEENS5_IJSF_SB_EEEEEEEvNS4_8identityES11_S1B_vS1C_EENS_8epilogue10collective6detail29Sm90TmaWarpSpecializedAdapterINS1F_15DefaultEpilogueISJ_SK_SK_NS1E_6thread17LinearCombinationISJ_Li1EffLNS1J_9ScaleType4KindE0ELNS_15FloatRoundStyleE2ESJ_EENS1_15EpilogueDefaultEEEEEvvEEEEvNT_6ParamsE:
	.zero		1664


//--------------------- SYMBOLS --------------------------

	.type		.nv.reservedSmem.offset0,@object
	.size		.nv.reservedSmem.offset0,0x4
	.type		__assertfail,@function
